// auto-generated by cutlass_sweep.gemm — config: {"arch": "sm_100", "cluster_m": 2, "cluster_n": 1, "dtype": "e4m3", "stages": 0, "tile_k": 128, "tile_m": 128, "tile_n": 256}
#include "cutlass/cutlass.h"
#include "cutlass/gemm/collective/collective_builder.hpp"
#include "cutlass/gemm/device/gemm_universal_adapter.h"
#include "cutlass/gemm/kernel/gemm_universal.hpp"
#include "cutlass/epilogue/collective/collective_builder.hpp"

using ElemA = cutlass::float_e4m3_t;
using ElemB = cutlass::float_e4m3_t;
using ElemCD = cutlass::float_e4m3_t;
using Acc  = float;
using TileShape    = cute::Shape<cute::_128, cute::_256, cute::_128>;
using ClusterShape = cute::Shape<cute::_2, cute::_1, cute::_1>;

using CollectiveEpilogue = typename cutlass::epilogue::collective::CollectiveBuilder<
    cutlass::arch::Sm100, cutlass::arch::OpClassTensorOp,
    TileShape, ClusterShape,
    cutlass::epilogue::collective::EpilogueTileAuto,
    Acc, Acc,
    ElemCD, cutlass::layout::RowMajor, 128 / cutlass::sizeof_bits<ElemCD>::value,
    ElemCD, cutlass::layout::RowMajor, 128 / cutlass::sizeof_bits<ElemCD>::value,
    cutlass::epilogue::collective::EpilogueScheduleAuto
  >::CollectiveOp;

using CollectiveMainloop = typename cutlass::gemm::collective::CollectiveBuilder<
    cutlass::arch::Sm100, cutlass::arch::OpClassTensorOp,
    ElemA, cutlass::layout::RowMajor, 128 / cutlass::sizeof_bits<ElemA>::value,
    ElemB, cutlass::layout::ColumnMajor, 128 / cutlass::sizeof_bits<ElemB>::value,
    Acc,
    TileShape, ClusterShape,
    cutlass::gemm::collective::StageCountAutoCarveout<static_cast<int>(sizeof(typename CollectiveEpilogue::SharedStorage))>,
    cutlass::gemm::collective::KernelScheduleAuto
  >::CollectiveOp;

using GemmKernel = cutlass::gemm::kernel::GemmUniversal<
    cute::Shape<int,int,int,int>,
    CollectiveMainloop,
    CollectiveEpilogue
>;
using Gemm = cutlass::gemm::device::GemmUniversalAdapter<GemmKernel>;

// Force the device kernel symbol into the cubin without needing a host main.
auto* _anchor = &cutlass::device_kernel<GemmKernel>;


// ===== COMPILED SASS (sm_100a) =====

	.target	sm_100a

	.elftype	@"ET_EXEC"


//--------------------- .note.nv.tkinfo           --------------------------
	.section	.note.nv.tkinfo,"",@"SHT_NOTE"
	.sectionflags	@"SHF_NOTE_NV_TKINFO"
	.tkinfo
        /*0018*/ 	.word	0x00000002
        /*0030*/ 	.string	""
        /*0030*/ 	.string	"ptxas"
        /*0030*/ 	.string	"Cuda compilation tools, release 13.0, V13.0.88"
        /*0030*/ 	.string	"Build cuda_13.0.r13.0/compiler.36424714_0"
        /*0030*/ 	.string	"-arch sm_100a -m 64 "



//--------------------- .note.nv.cuinfo           --------------------------
	.section	.note.nv.cuinfo,"",@"SHT_NOTE"
	.sectionflags	@"SHF_NOTE_NV_CUINFO"
        /*0018*/ 	.short	0x0002
        /*001a*/ 	.short	0x0064
        /*001c*/ 	.short	0x0082
	.zero		2


//--------------------- .nv.info                  --------------------------
	.section	.nv.info,"",@"SHT_CUDA_INFO"
	.align	4


	//----- nvinfo : EIATTR_REGCOUNT
	.align		4
        /*0000*/ 	.byte	0x04, 0x2f
        /*0002*/ 	.short	(.L_20 - .L_19)
	.align		4
.L_19:
        /*0004*/ 	.word	index@(_ZN7cutlass13device_kernelINS_4gemm6kernel13GemmUniversalIN4cute5tupleIJiiiiEEENS1_10collective13CollectiveMmaINS1_35MainloopSm100TmaUmmaWarpSpecializedILi8ELi2ELi4ENS5_IJNS4_1CILi2EEENSA_ILi1EEESC_EEEEENS5_IJNSA_ILi128EEENSA_ILi256EEESF_EEENS_12float_e4m3_tENS5_IJlSC_lEEESI_SJ_NS4_8TiledMMAINS4_8MMA_AtomIJNS4_10MMA_TraitsINS4_25SM100_MMA_F8F6F4_2x1SM_SSEJSI_SI_fSF_SG_NS4_17integral_constantINS4_4UMMA5MajorELSQ_0EEESR_NSO_INSP_7ScaleInELSS_0EEEST_EEEEEENS4_6LayoutINS5_IJSC_SC_SC_EEENS5_IJNSA_ILi0EEESY_SY_EEEEENS5_IJNS4_10UnderscoreES11_S11_EEEEENS4_18SM100_TMA_2SM_LOADENS4_14ComposedLayoutINS4_7SwizzleILi3ELi4ELi3EEENS4_18smem_ptr_flag_bitsILi8EEENSW_INS5_IJNSA_ILi8EEESF_EEENS5_IJSF_SC_EEEEEEEvNS4_8identityES14_S1E_vS1F_EENS_8epilogue10collective18CollectiveEpilogueINS1H_23Sm100TmaWarpSpecializedILi4ELi2ELi32ELb0ELb0EEEJNS5_IJNSA_ILi64EEESG_SF_EEENS5_IJNSW_IS1M_SC_EENSW_INS5_IJNSA_ILi32EEESB_EEENS5_IJSC_SF_EEEEEEEESI_SJ_SI_SJ_NS1H_6fusion15FusionCallbacksIS1L_NS1U_17LinearCombinationISI_fSI_fLNS_15FloatRoundStyleE2EEES1N_S1T_JEEENS4_5SM1004TMEM4LOAD26SM100_TMEM_LOAD_32dp32b32xENS4_13SM90_TMA_LOADENS15_INS16_ILi1ELi4ELi3EEES19_NSW_INS5_IJS1A_S1P_EEENS5_IJS1P_SC_EEEEEEENS4_39AutoVectorizingCopyWithAssumedAlignmentILi128EEENS4_14SM90_TMA_STOREES29_S2B_S2B_EEEvvEEEEvNT_6ParamsE)
        /*0008*/ 	.word	0x00000078


	//----- nvinfo : EIATTR_FRAME_SIZE
	.align		4
.L_20:
        /*000c*/ 	.byte	0x04, 0x11
        /*000e*/ 	.short	(.L_22 - .L_21)
	.align		4
.L_21:
        /*0010*/ 	.word	index@($__internal_2_$__cuda_sm10x_tcgen05_guardrail_trap_unallocated_columns_being_dealloced)
        /*0014*/ 	.word	0x00000000


	//----- nvinfo : EIATTR_FRAME_SIZE
	.align		4
.L_22:
        /*0018*/ 	.byte	0x04, 0x11
        /*001a*/ 	.short	(.L_24 - .L_23)
	.align		4
.L_23:
        /*001c*/ 	.word	index@($__internal_1_$__cuda_sm10x_tcgen05_guardrail_trap_phase_invalid_during_alloc)
        /*0020*/ 	.word	0x00000000


	//----- nvinfo : EIATTR_FRAME_SIZE
	.align		4
.L_24:
        /*0024*/ 	.byte	0x04, 0x11
        /*0026*/ 	.short	(.L_26 - .L_25)
	.align		4
.L_25:
        /*0028*/ 	.word	index@($__internal_0_$__cuda_sm10x_tcgen05_guardrail_trap_col_being_dealloced_not_returned_by_alloc)
        /*002c*/ 	.word	0x00000000


	//----- nvinfo : EIATTR_FRAME_SIZE
	.align		4
.L_26:
        /*0030*/ 	.byte	0x04, 0x11
        /*0032*/ 	.short	(.L_28 - .L_27)
	.align		4
.L_27:
        /*0034*/ 	.word	index@(_ZN7cutlass13device_kernelINS_4gemm6kernel13GemmUniversalIN4cute5tupleIJiiiiEEENS1_10collective13CollectiveMmaINS1_35MainloopSm100TmaUmmaWarpSpecializedILi8ELi2ELi4ENS5_IJNS4_1CILi2EEENSA_ILi1EEESC_EEEEENS5_IJNSA_ILi128EEENSA_ILi256EEESF_EEENS_12float_e4m3_tENS5_IJlSC_lEEESI_SJ_NS4_8TiledMMAINS4_8MMA_AtomIJNS4_10MMA_TraitsINS4_25SM100_MMA_F8F6F4_2x1SM_SSEJSI_SI_fSF_SG_NS4_17integral_constantINS4_4UMMA5MajorELSQ_0EEESR_NSO_INSP_7ScaleInELSS_0EEEST_EEEEEENS4_6LayoutINS5_IJSC_SC_SC_EEENS5_IJNSA_ILi0EEESY_SY_EEEEENS5_IJNS4_10UnderscoreES11_S11_EEEEENS4_18SM100_TMA_2SM_LOADENS4_14ComposedLayoutINS4_7SwizzleILi3ELi4ELi3EEENS4_18smem_ptr_flag_bitsILi8EEENSW_INS5_IJNSA_ILi8EEESF_EEENS5_IJSF_SC_EEEEEEEvNS4_8identityES14_S1E_vS1F_EENS_8epilogue10collective18CollectiveEpilogueINS1H_23Sm100TmaWarpSpecializedILi4ELi2ELi32ELb0ELb0EEEJNS5_IJNSA_ILi64EEESG_SF_EEENS5_IJNSW_IS1M_SC_EENSW_INS5_IJNSA_ILi32EEESB_EEENS5_IJSC_SF_EEEEEEEESI_SJ_SI_SJ_NS1H_6fusion15FusionCallbacksIS1L_NS1U_17LinearCombinationISI_fSI_fLNS_15FloatRoundStyleE2EEES1N_S1T_JEEENS4_5SM1004TMEM4LOAD26SM100_TMEM_LOAD_32dp32b32xENS4_13SM90_TMA_LOADENS15_INS16_ILi1ELi4ELi3EEES19_NSW_INS5_IJS1A_S1P_EEENS5_IJS1P_SC_EEEEEEENS4_39AutoVectorizingCopyWithAssumedAlignmentILi128EEENS4_14SM90_TMA_STOREES29_S2B_S2B_EEEvvEEEEvNT_6ParamsE)
        /*0038*/ 	.word	0x00000000


	//----- nvinfo : EIATTR_MIN_STACK_SIZE
	.align		4
.L_28:
        /*003c*/ 	.byte	0x04, 0x12
        /*003e*/ 	.short	(.L_30 - .L_29)
	.align		4
.L_29:
        /*0040*/ 	.word	index@(_ZN7cutlass13device_kernelINS_4gemm6kernel13GemmUniversalIN4cute5tupleIJiiiiEEENS1_10collective13CollectiveMmaINS1_35MainloopSm100TmaUmmaWarpSpecializedILi8ELi2ELi4ENS5_IJNS4_1CILi2EEENSA_ILi1EEESC_EEEEENS5_IJNSA_ILi128EEENSA_ILi256EEESF_EEENS_12float_e4m3_tENS5_IJlSC_lEEESI_SJ_NS4_8TiledMMAINS4_8MMA_AtomIJNS4_10MMA_TraitsINS4_25SM100_MMA_F8F6F4_2x1SM_SSEJSI_SI_fSF_SG_NS4_17integral_constantINS4_4UMMA5MajorELSQ_0EEESR_NSO_INSP_7ScaleInELSS_0EEEST_EEEEEENS4_6LayoutINS5_IJSC_SC_SC_EEENS5_IJNSA_ILi0EEESY_SY_EEEEENS5_IJNS4_10UnderscoreES11_S11_EEEEENS4_18SM100_TMA_2SM_LOADENS4_14ComposedLayoutINS4_7SwizzleILi3ELi4ELi3EEENS4_18smem_ptr_flag_bitsILi8EEENSW_INS5_IJNSA_ILi8EEESF_EEENS5_IJSF_SC_EEEEEEEvNS4_8identityES14_S1E_vS1F_EENS_8epilogue10collective18CollectiveEpilogueINS1H_23Sm100TmaWarpSpecializedILi4ELi2ELi32ELb0ELb0EEEJNS5_IJNSA_ILi64EEESG_SF_EEENS5_IJNSW_IS1M_SC_EENSW_INS5_IJNSA_ILi32EEESB_EEENS5_IJSC_SF_EEEEEEEESI_SJ_SI_SJ_NS1H_6fusion15FusionCallbacksIS1L_NS1U_17LinearCombinationISI_fSI_fLNS_15FloatRoundStyleE2EEES1N_S1T_JEEENS4_5SM1004TMEM4LOAD26SM100_TMEM_LOAD_32dp32b32xENS4_13SM90_TMA_LOADENS15_INS16_ILi1ELi4ELi3EEES19_NSW_INS5_IJS1A_S1P_EEENS5_IJS1P_SC_EEEEEEENS4_39AutoVectorizingCopyWithAssumedAlignmentILi128EEENS4_14SM90_TMA_STOREES29_S2B_S2B_EEEvvEEEEvNT_6ParamsE)
        /*0044*/ 	.word	0x00000000
.L_30:


//--------------------- .nv.compat                --------------------------
	.section	.nv.compat,"",@"SHT_CUDA_COMPAT_INFO"
	.align	4
        /*0000*/ 	.byte	0x02, 0x09, 0x01, 0x00, 0x02, 0x02, 0x02, 0x00, 0x02, 0x05, 0x05, 0x00, 0x03, 0x07, 0x01, 0x01
        /*0010*/ 	.byte	0x02, 0x03, 0x01, 0x00, 0x02, 0x06, 0x01, 0x00, 0x04, 0x0b, 0x08, 0x00, 0x09, 0x00, 0x00, 0x00
        /*0020*/ 	.byte	0x00, 0x00, 0x00, 0x00


//--------------------- .nv.info._ZN7cutlass13device_kernelINS_4gemm6kernel13GemmUniversalIN4cute5tupleIJiiiiEEENS1_10collective13CollectiveMmaINS1_35MainloopSm100TmaUmmaWarpSpecializedILi8ELi2ELi4ENS5_IJNS4_1CILi2EEENSA_ILi1EEESC_EEEEENS5_IJNSA_ILi128EEENSA_ILi256EEESF_EEENS_12float_e4m3_tENS5_IJlSC_lEEESI_SJ_NS4_8TiledMMAINS4_8MMA_AtomIJNS4_10MMA_TraitsINS4_25SM100_MMA_F8F6F4_2x1SM_SSEJSI_SI_fSF_SG_NS4_17integral_constantINS4_4UMMA5MajorELSQ_0EEESR_NSO_INSP_7ScaleInELSS_0EEEST_EEEEEENS4_6LayoutINS5_IJSC_SC_SC_EEENS5_IJNSA_ILi0EEESY_SY_EEEEENS5_IJNS4_10UnderscoreES11_S11_EEEEENS4_18SM100_TMA_2SM_LOADENS4_14ComposedLayoutINS4_7SwizzleILi3ELi4ELi3EEENS4_18smem_ptr_flag_bitsILi8EEENSW_INS5_IJNSA_ILi8EEESF_EEENS5_IJSF_SC_EEEEEEEvNS4_8identityES14_S1E_vS1F_EENS_8epilogue10collective18CollectiveEpilogueINS1H_23Sm100TmaWarpSpecializedILi4ELi2ELi32ELb0ELb0EEEJNS5_IJNSA_ILi64EEESG_SF_EEENS5_IJNSW_IS1M_SC_EENSW_INS5_IJNSA_ILi32EEESB_EEENS5_IJSC_SF_EEEEEEEESI_SJ_SI_SJ_NS1H_6fusion15FusionCallbacksIS1L_NS1U_17LinearCombinationISI_fSI_fLNS_15FloatRoundStyleE2EEES1N_S1T_JEEENS4_5SM1004TMEM4LOAD26SM100_TMEM_LOAD_32dp32b32xENS4_13SM90_TMA_LOADENS15_INS16_ILi1ELi4ELi3EEES19_NSW_INS5_IJS1A_S1P_EEENS5_IJS1P_SC_EEEEEEENS4_39AutoVectorizingCopyWithAssumedAlignmentILi128EEENS4_14SM90_TMA_STOREES29_S2B_S2B_EEEvvEEEEvNT_6ParamsE --------------------------
	.section	.nv.info._ZN7cutlass13device_kernelINS_4gemm6kernel13GemmUniversalIN4cute5tupleIJiiiiEEENS1_10collective13CollectiveMmaINS1_35MainloopSm100TmaUmmaWarpSpecializedILi8ELi2ELi4ENS5_IJNS4_1CILi2EEENSA_ILi1EEESC_EEEEENS5_IJNSA_ILi128EEENSA_ILi256EEESF_EEENS_12float_e4m3_tENS5_IJlSC_lEEESI_SJ_NS4_8TiledMMAINS4_8MMA_AtomIJNS4_10MMA_TraitsINS4_25SM100_MMA_F8F6F4_2x1SM_SSEJSI_SI_fSF_SG_NS4_17integral_constantINS4_4UMMA5MajorELSQ_0EEESR_NSO_INSP_7ScaleInELSS_0EEEST_EEEEEENS4_6LayoutINS5_IJSC_SC_SC_EEENS5_IJNSA_ILi0EEESY_SY_EEEEENS5_IJNS4_10UnderscoreES11_S11_EEEEENS4_18SM100_TMA_2SM_LOADENS4_14ComposedLayoutINS4_7SwizzleILi3ELi4ELi3EEENS4_18smem_ptr_flag_bitsILi8EEENSW_INS5_IJNSA_ILi8EEESF_EEENS5_IJSF_SC_EEEEEEEvNS4_8identityES14_S1E_vS1F_EENS_8epilogue10collective18CollectiveEpilogueINS1H_23Sm100TmaWarpSpecializedILi4ELi2ELi32ELb0ELb0EEEJNS5_IJNSA_ILi64EEESG_SF_EEENS5_IJNSW_IS1M_SC_EENSW_INS5_IJNSA_ILi32EEESB_EEENS5_IJSC_SF_EEEEEEEESI_SJ_SI_SJ_NS1H_6fusion15FusionCallbacksIS1L_NS1U_17LinearCombinationISI_fSI_fLNS_15FloatRoundStyleE2EEES1N_S1T_JEEENS4_5SM1004TMEM4LOAD26SM100_TMEM_LOAD_32dp32b32xENS4_13SM90_TMA_LOADENS15_INS16_ILi1ELi4ELi3EEES19_NSW_INS5_IJS1A_S1P_EEENS5_IJS1P_SC_EEEEEEENS4_39AutoVectorizingCopyWithAssumedAlignmentILi128EEENS4_14SM90_TMA_STOREES29_S2B_S2B_EEEvvEEEEvNT_6ParamsE,"",@"SHT_CUDA_INFO"
	.sectionflags	@""
	.align	4


	//----- nvinfo : EIATTR_CUDA_API_VERSION
	.align		4
        /*0000*/ 	.byte	0x04, 0x37
        /*0002*/ 	.short	(.L_32 - .L_31)
.L_31:
        /*0004*/ 	.word	0x00000082


	//----- nvinfo : EIATTR_KPARAM_INFO
	.align		4
.L_32:
        /*0008*/ 	.byte	0x04, 0x17
        /*000a*/ 	.short	(.L_34 - .L_33)
.L_33:
        /*000c*/ 	.word	0x00000000
        /*0010*/ 	.short	0x0000
        /*0012*/ 	.short	0x0000
        /*0014*/ 	.byte	0x00, 0xf0, 0x01, 0x20


	//----- nvinfo : EIATTR_AT_ENTRY_FRAGMENTS
	.align		4
.L_34:
        /*0018*/ 	.byte	0x04, 0x4f
        /*001a*/ 	.short	(.L_36 - .L_35)


	//   ....[0]....
.L_35:
        /*001c*/ 	.word	0x00000007


	//----- nvinfo : EIATTR_RESERVED_SMEM_USED
	.align		4
.L_36:
        /*0020*/ 	.byte	0x01, 0x41
	.zero		2


	//----- nvinfo : EIATTR_SPARSE_MMA_MASK
	.align		4
        /*0024*/ 	.byte	0x03, 0x50
        /*0026*/ 	.short	0x0000


	//----- nvinfo : EIATTR_TCGEN05_2CTA_USED
	.align		4
        /*0028*/ 	.byte	0x01, 0x52
	.zero		2


	//----- nvinfo : EIATTR_MAXREG_COUNT
	.align		4
        /*002c*/ 	.byte	0x03, 0x1b
        /*002e*/ 	.short	0x00ff


	//----- nvinfo : EIATTR_NUM_BARRIERS
	.align		4
        /*0030*/ 	.byte	0x02, 0x4c
        /*0032*/ 	.byte	0x07
	.zero		1


	//----- nvinfo : EIATTR_EXTERNS
	.align		4
        /*0034*/ 	.byte	0x04, 0x0f
        /*0036*/ 	.short	(.L_38 - .L_37)


	//   ....[0]....
	.align		4
.L_37:
        /*0038*/ 	.word	index@(__assertfail)


	//----- nvinfo : EIATTR_MERCURY_ISA_VERSION
	.align		4
.L_38:
        /*003c*/ 	.byte	0x03, 0x5f
        /*003e*/ 	.short	0x0101


	//----- nvinfo : EIATTR_INT_WARP_WIDE_INSTR_OFFSETS
	.align		4
        /*0040*/ 	.byte	0x04, 0x31
        /*0042*/ 	.short	(.L_40 - .L_39)


	//   ....[0]....
.L_39:
        /*0044*/ 	.word	0x00000d90


	//   ....[1]....
        /*0048*/ 	.word	0x00000e30


	//   ....[2]....
        /*004c*/ 	.word	0x00002190


	//   ....[3]....
        /*0050*/ 	.word	0x000042a0


	//   ....[4]....
        /*0054*/ 	.word	0x000042d0


	//   ....[5]....
        /*0058*/ 	.word	0x00004320


	//   ....[6]....
        /*005c*/ 	.word	0x00004c40


	//   ....[7]....
        /*0060*/ 	.word	0x00004c60


	//   ....[8]....
        /*0064*/ 	.word	0x00004d40


	//   ....[9]....
        /*0068*/ 	.word	0x00004e00


	//   ....[10]....
        /*006c*/ 	.word	0x00004e20


	//   ....[11]....
        /*0070*/ 	.word	0x00004ef0


	//   ....[12]....
        /*0074*/ 	.word	0x00004fe0


	//   ....[13]....
        /*0078*/ 	.word	0x00005000


	//   ....[14]....
        /*007c*/ 	.word	0x00005100


	//   ....[15]....
        /*0080*/ 	.word	0x000052b0


	//   ....[16]....
        /*0084*/ 	.word	0x000052c0


	//   ....[17]....
        /*0088*/ 	.word	0x00005450


	//----- nvinfo : EIATTR_COOP_GROUP_MASK_REGIDS
	.align		4
.L_40:
        /*008c*/ 	.byte	0x04, 0x29
        /*008e*/ 	.short	(.L_42 - .L_41)


	//   ....[0]....
.L_41:
        /*0090*/ 	.word	0xffffffff


	//   ....[1]....
        /*0094*/ 	.word	0xffffffff


	//   ....[2]....
        /*0098*/ 	.word	0xffffffff


	//   ....[3]....
        /*009c*/ 	.word	0xffffffff


	//   ....[4]....
        /*00a0*/ 	.word	0xffffffff


	//   ....[5]....
        /*00a4*/ 	.word	0xffffffff


	//   ....[6]....
        /*00a8*/ 	.word	0xffffffff


	//   ....[7]....
        /*00ac*/ 	.word	0xffffffff


	//   ....[8]....
        /*00b0*/ 	.word	0xffffffff


	//   ....[9]....
        /*00b4*/ 	.word	0xffffffff


	//   ....[10]....
        /*00b8*/ 	.word	0xffffffff


	//   ....[11]....
        /*00bc*/ 	.word	0xffffffff


	//   ....[12]....
        /*00c0*/ 	.word	0xffffffff


	//   ....[13]....
        /*00c4*/ 	.word	0xffffffff


	//----- nvinfo : EIATTR_COOP_GROUP_INSTR_OFFSETS
	.align		4
.L_42:
        /*00c8*/ 	.byte	0x04, 0x28
        /*00ca*/ 	.short	(.L_44 - .L_43)


	//   ....[0]....
.L_43:
        /*00cc*/ 	.word	0x000000c0


	//   ....[1]....
        /*00d0*/ 	.word	0x00000500


	//   ....[2]....
        /*00d4*/ 	.word	0x00000700


	//   ....[3]....
        /*00d8*/ 	.word	0x00000890


	//   ....[4]....
        /*00dc*/ 	.word	0x00000980


	//   ....[5]....
        /*00e0*/ 	.word	0x00000ae0


	//   ....[6]....
        /*00e4*/ 	.word	0x00000c70


	//   ....[7]....
        /*00e8*/ 	.word	0x00000eb0


	//   ....[8]....
        /*00ec*/ 	.word	0x00002070


	//   ....[9]....
        /*00f0*/ 	.word	0x00003090


	//   ....[10]....
        /*00f4*/ 	.word	0x00003560


	//   ....[11]....
        /*00f8*/ 	.word	0x00003590


	//   ....[12]....
        /*00fc*/ 	.word	0x000041b0


	//   ....[13]....
        /*0100*/ 	.word	0x000043c0


	//----- nvinfo : EIATTR_VRC_CTA_INIT_COUNT
	.align		4
.L_44:
        /*0104*/ 	.byte	0x02, 0x4a
        /*0106*/ 	.byte	0x80
	.zero		1


	//----- nvinfo : EIATTR_SYSCALL_OFFSETS
	.align		4
        /*0108*/ 	.byte	0x04, 0x46
        /*010a*/ 	.short	(.L_46 - .L_45)


	//   ....[0]....
.L_45:
        /*010c*/ 	.word	0x00005ee0


	//   ....[1]....
        /*0110*/ 	.word	0x00006020


	//   ....[2]....
        /*0114*/ 	.word	0x00006820


	//   ....[3]....
        /*0118*/ 	.word	0x00007610


	//   ....[4]....
        /*011c*/ 	.word	0x000083b0


	//   ....[5]....
        /*0120*/ 	.word	0x00009170


	//----- nvinfo : EIATTR_MBARRIER_INSTR_OFFSETS
	.align		4
.L_46:
        /*0124*/ 	.byte	0x04, 0x39
        /*0126*/ 	.short	(.L_48 - .L_47)


	//   ....[0]....
.L_47:
        /*0128*/ 	.word	0x000005f0
        /*012c*/ 	.word	0x000000ff
        /*0130*/ 	.word	0x00000000
        /*0134*/ 	.short	0x0100
        /*0136*/ 	.byte	0x08
	.zero		1


	//   ....[1]....
        /*0138*/ 	.word	0x00000600
        /*013c*/ 	.word	0x000000ff
        /*0140*/ 	.word	0x00000040
        /*0144*/ 	.short	0x0100
        /*0146*/ 	.byte	0x08
	.zero		1


	//   ....[2]....
        /*0148*/ 	.word	0x00000610
        /*014c*/ 	.word	0x000000ff
        /*0150*/ 	.word	0x00000008
        /*0154*/ 	.short	0x0100
        /*0156*/ 	.byte	0x08
	.zero		1


	//   ....[3]....
        /*0158*/ 	.word	0x00000620
        /*015c*/ 	.word	0x000000ff
        /*0160*/ 	.word	0x00000048
        /*0164*/ 	.short	0x0100
        /*0166*/ 	.byte	0x08
	.zero		1


	//   ....[4]....
        /*0168*/ 	.word	0x00000630
        /*016c*/ 	.word	0x000000ff
        /*0170*/ 	.word	0x00000010
        /*0174*/ 	.short	0x0100
        /*0176*/ 	.byte	0x08
	.zero		1


	//   ....[5]....
        /*0178*/ 	.word	0x00000640
        /*017c*/ 	.word	0x000000ff
        /*0180*/ 	.word	0x00000050
        /*0184*/ 	.short	0x0100
        /*0186*/ 	.byte	0x08
	.zero		1


	//   ....[6]....
        /*0188*/ 	.word	0x00000650
        /*018c*/ 	.word	0x000000ff
        /*0190*/ 	.word	0x00000018
        /*0194*/ 	.short	0x0100
        /*0196*/ 	.byte	0x08
	.zero		1


	//   ....[7]....
        /*0198*/ 	.word	0x00000660
        /*019c*/ 	.word	0x000000ff
        /*01a0*/ 	.word	0x00000058
        /*01a4*/ 	.short	0x0100
        /*01a6*/ 	.byte	0x08
	.zero		1


	//   ....[8]....
        /*01a8*/ 	.word	0x00000670
        /*01ac*/ 	.word	0x000000ff
        /*01b0*/ 	.word	0x00000020
        /*01b4*/ 	.short	0x0100
        /*01b6*/ 	.byte	0x08
	.zero		1


	//   ....[9]....
        /*01b8*/ 	.word	0x00000680
        /*01bc*/ 	.word	0x000000ff
        /*01c0*/ 	.word	0x00000060
        /*01c4*/ 	.short	0x0100
        /*01c6*/ 	.byte	0x08
	.zero		1


	//   ....[10]....
        /*01c8*/ 	.word	0x00000690
        /*01cc*/ 	.word	0x000000ff
        /*01d0*/ 	.word	0x00000028
        /*01d4*/ 	.short	0x0100
        /*01d6*/ 	.byte	0x08
	.zero		1


	//   ....[11]....
        /*01d8*/ 	.word	0x000006a0
        /*01dc*/ 	.word	0x000000ff
        /*01e0*/ 	.word	0x00000068
        /*01e4*/ 	.short	0x0100
        /*01e6*/ 	.byte	0x08
	.zero		1


	//   ....[12]....
        /*01e8*/ 	.word	0x000006b0
        /*01ec*/ 	.word	0x000000ff
        /*01f0*/ 	.word	0x00000030
        /*01f4*/ 	.short	0x0100
        /*01f6*/ 	.byte	0x08
	.zero		1


	//   ....[13]....
        /*01f8*/ 	.word	0x000006c0
        /*01fc*/ 	.word	0x000000ff
        /*0200*/ 	.word	0x00000070
        /*0204*/ 	.short	0x0100
        /*0206*/ 	.byte	0x08
	.zero		1


	//   ....[14]....
        /*0208*/ 	.word	0x000006d0
        /*020c*/ 	.word	0x000000ff
        /*0210*/ 	.word	0x00000038
        /*0214*/ 	.short	0x0100
        /*0216*/ 	.byte	0x08
	.zero		1


	//   ....[15]....
        /*0218*/ 	.word	0x000006e0
        /*021c*/ 	.word	0x000000ff
        /*0220*/ 	.word	0x00000078
        /*0224*/ 	.short	0x0100
        /*0226*/ 	.byte	0x08
	.zero		1


	//   ....[16]....
        /*0228*/ 	.word	0x00000800
        /*022c*/ 	.word	0x000000ff
        /*0230*/ 	.word	0x00000080
        /*0234*/ 	.short	0x0100
        /*0236*/ 	.byte	0x09
	.zero		1


	//   ....[17]....
        /*0238*/ 	.word	0x00000810
        /*023c*/ 	.word	0x000000ff
        /*0240*/ 	.word	0x000000a0
        /*0244*/ 	.short	0x0100
        /*0246*/ 	.byte	0x09
	.zero		1


	//   ....[18]....
        /*0248*/ 	.word	0x00000820
        /*024c*/ 	.word	0x000000ff
        /*0250*/ 	.word	0x00000088
        /*0254*/ 	.short	0x0100
        /*0256*/ 	.byte	0x09
	.zero		1


	//   ....[19]....
        /*0258*/ 	.word	0x00000830
        /*025c*/ 	.word	0x000000ff
        /*0260*/ 	.word	0x000000a8
        /*0264*/ 	.short	0x0100
        /*0266*/ 	.byte	0x09
	.zero		1


	//   ....[20]....
        /*0268*/ 	.word	0x00000840
        /*026c*/ 	.word	0x000000ff
        /*0270*/ 	.word	0x00000090
        /*0274*/ 	.short	0x0100
        /*0276*/ 	.byte	0x09
	.zero		1


	//   ....[21]....
        /*0278*/ 	.word	0x00000850
        /*027c*/ 	.word	0x000000ff
        /*0280*/ 	.word	0x000000b0
        /*0284*/ 	.short	0x0100
        /*0286*/ 	.byte	0x09
	.zero		1


	//   ....[22]....
        /*0288*/ 	.word	0x00000860
        /*028c*/ 	.word	0x000000ff
        /*0290*/ 	.word	0x00000098
        /*0294*/ 	.short	0x0100
        /*0296*/ 	.byte	0x09
	.zero		1


	//   ....[23]....
        /*0298*/ 	.word	0x00000870
        /*029c*/ 	.word	0x000000ff
        /*02a0*/ 	.word	0x000000b8
        /*02a4*/ 	.short	0x0100
        /*02a6*/ 	.byte	0x09
	.zero		1


	//   ....[24]....
        /*02a8*/ 	.word	0x00000950
        /*02ac*/ 	.word	0x000000ff
        /*02b0*/ 	.word	0x000000c0
        /*02b4*/ 	.short	0x0100
        /*02b6*/ 	.byte	0x08
	.zero		1


	//   ....[25]....
        /*02b8*/ 	.word	0x00000960
        /*02bc*/ 	.word	0x000000ff
        /*02c0*/ 	.word	0x000000c8
        /*02c4*/ 	.short	0x0100
        /*02c6*/ 	.byte	0x08
	.zero		1


	//   ....[26]....
        /*02c8*/ 	.word	0x00000a90
        /*02cc*/ 	.word	0x000000ff
        /*02d0*/ 	.word	0x000000d0
        /*02d4*/ 	.short	0x0100
        /*02d6*/ 	.byte	0x08
	.zero		1


	//   ....[27]....
        /*02d8*/ 	.word	0x00000aa0
        /*02dc*/ 	.word	0x000000ff
        /*02e0*/ 	.word	0x000000e0
        /*02e4*/ 	.short	0x0100
        /*02e6*/ 	.byte	0x08
	.zero		1


	//   ....[28]....
        /*02e8*/ 	.word	0x00000ab0
        /*02ec*/ 	.word	0x000000ff
        /*02f0*/ 	.word	0x000000d8
        /*02f4*/ 	.short	0x0100
        /*02f6*/ 	.byte	0x08
	.zero		1


	//   ....[29]....
        /*02f8*/ 	.word	0x00000ac0
        /*02fc*/ 	.word	0x000000ff
        /*0300*/ 	.word	0x000000e8
        /*0304*/ 	.short	0x0100
        /*0306*/ 	.byte	0x08
	.zero		1


	//   ....[30]....
        /*0308*/ 	.word	0x00000be0
        /*030c*/ 	.word	0x000000ff
        /*0310*/ 	.word	0x000000f0
        /*0314*/ 	.short	0x0100
        /*0316*/ 	.byte	0x09
	.zero		1


	//   ....[31]....
        /*0318*/ 	.word	0x00000bf0
        /*031c*/ 	.word	0x000000ff
        /*0320*/ 	.word	0x00000110
        /*0324*/ 	.short	0x0100
        /*0326*/ 	.byte	0x09
	.zero		1


	//   ....[32]....
        /*0328*/ 	.word	0x00000c00
        /*032c*/ 	.word	0x000000ff
        /*0330*/ 	.word	0x000000f8
        /*0334*/ 	.short	0x0100
        /*0336*/ 	.byte	0x09
	.zero		1


	//   ....[33]....
        /*0338*/ 	.word	0x00000c10
        /*033c*/ 	.word	0x000000ff
        /*0340*/ 	.word	0x00000118
        /*0344*/ 	.short	0x0100
        /*0346*/ 	.byte	0x09
	.zero		1


	//   ....[34]....
        /*0348*/ 	.word	0x00000c20
        /*034c*/ 	.word	0x000000ff
        /*0350*/ 	.word	0x00000100
        /*0354*/ 	.short	0x0100
        /*0356*/ 	.byte	0x09
	.zero		1


	//   ....[35]....
        /*0358*/ 	.word	0x00000c30
        /*035c*/ 	.word	0x000000ff
        /*0360*/ 	.word	0x00000120
        /*0364*/ 	.short	0x0100
        /*0366*/ 	.byte	0x09
	.zero		1


	//   ....[36]....
        /*0368*/ 	.word	0x00000c40
        /*036c*/ 	.word	0x000000ff
        /*0370*/ 	.word	0x00000108
        /*0374*/ 	.short	0x0100
        /*0376*/ 	.byte	0x09
	.zero		1


	//   ....[37]....
        /*0378*/ 	.word	0x00000c50
        /*037c*/ 	.word	0x000000ff
        /*0380*/ 	.word	0x00000128
        /*0384*/ 	.short	0x0100
        /*0386*/ 	.byte	0x09
	.zero		1


	//   ....[38]....
        /*0388*/ 	.word	0x00000d40
        /*038c*/ 	.word	0x000000ff
        /*0390*/ 	.word	0x00000130
        /*0394*/ 	.short	0x0100
        /*0396*/ 	.byte	0x08
	.zero		1


	//   ....[39]....
        /*0398*/ 	.word	0x00000d50
        /*039c*/ 	.word	0x000000ff
        /*03a0*/ 	.word	0x00000140
        /*03a4*/ 	.short	0x0100
        /*03a6*/ 	.byte	0x08
	.zero		1


	//   ....[40]....
        /*03a8*/ 	.word	0x00000d60
        /*03ac*/ 	.word	0x000000ff
        /*03b0*/ 	.word	0x00000138
        /*03b4*/ 	.short	0x0100
        /*03b6*/ 	.byte	0x08
	.zero		1


	//   ....[41]....
        /*03b8*/ 	.word	0x00000d70
        /*03bc*/ 	.word	0x000000ff
        /*03c0*/ 	.word	0x00000148
        /*03c4*/ 	.short	0x0100
        /*03c6*/ 	.byte	0x08
	.zero		1


	//   ....[42]....
        /*03c8*/ 	.word	0x00000e60
        /*03cc*/ 	.word	0x000000ff
        /*03d0*/ 	.word	0x00000150
        /*03d4*/ 	.short	0x0100
        /*03d6*/ 	.byte	0x07
	.zero		1


	//   ....[43]....
        /*03d8*/ 	.word	0x00001870
        /*03dc*/ 	.word	0x00000002
        /*03e0*/ 	.word	0x00000140
        /*03e4*/ 	.short	0x010a
        /*03e6*/ 	.byte	0xff
	.zero		1


	//   ....[44]....
        /*03e8*/ 	.word	0x000018a0
        /*03ec*/ 	.word	0x00000002
        /*03f0*/ 	.word	0x00000130
        /*03f4*/ 	.short	0x0101
        /*03f6*/ 	.byte	0xff
	.zero		1


	//   ....[45]....
        /*03f8*/ 	.word	0x00001970
        /*03fc*/ 	.word	0x000000ff
        /*0400*/ 	.word	0x00000040
        /*0404*/ 	.short	0x010a
        /*0406*/ 	.byte	0x08
	.zero		1


	//   ....[46]....
        /*0408*/ 	.word	0x00001a70
        /*040c*/ 	.word	0x000000ff
        /*0410*/ 	.word	0x00000040
        /*0414*/ 	.short	0x010a
        /*0416*/ 	.byte	0x21
	.zero		1


	//   ....[47]....
        /*0418*/ 	.word	0x00001c20
        /*041c*/ 	.word	0x000000ff
        /*0420*/ 	.word	0x00000040
        /*0424*/ 	.short	0x010a
        /*0426*/ 	.byte	0x08
	.zero		1


	//   ....[48]....
        /*0428*/ 	.word	0x00001d20
        /*042c*/ 	.word	0x000000ff
        /*0430*/ 	.word	0x000000c8
        /*0434*/ 	.short	0x0101
        /*0436*/ 	.byte	0x06
	.zero		1


	//   ....[49]....
        /*0438*/ 	.word	0x00001d40
        /*043c*/ 	.word	0x000000ff
        /*0440*/ 	.word	0x00000040
        /*0444*/ 	.short	0x010a
        /*0446*/ 	.byte	0x08
	.zero		1


	//   ....[50]....
        /*0448*/ 	.word	0x00001dc0
        /*044c*/ 	.word	0x000000ff
        /*0450*/ 	.word	0x00000040
        /*0454*/ 	.short	0x010a
        /*0456*/ 	.byte	0x11
	.zero		1


	//   ....[51]....
        /*0458*/ 	.word	0x00001f50
        /*045c*/ 	.word	0x000000ff
        /*0460*/ 	.word	0x00000040
        /*0464*/ 	.short	0x010a
        /*0466*/ 	.byte	0x08
	.zero		1


	//   ....[52]....
        /*0468*/ 	.word	0x000020a0
        /*046c*/ 	.word	0x00000002
        /*0470*/ 	.word	0x000000d0
        /*0474*/ 	.short	0x010a
        /*0476*/ 	.byte	0xff
	.zero		1


	//   ....[53]....
        /*0478*/ 	.word	0x00002160
        /*047c*/ 	.word	0x00000002
        /*0480*/ 	.word	0x00000000
        /*0484*/ 	.short	0x0101
        /*0486*/ 	.byte	0xff
	.zero		1


	//   ....[54]....
        /*0488*/ 	.word	0x000026c0
        /*048c*/ 	.word	0x000000ff
        /*0490*/ 	.word	0x00000000
        /*0494*/ 	.short	0x010a
        /*0496*/ 	.byte	0x04
	.zero		1


	//   ....[55]....
        /*0498*/ 	.word	0x00002750
        /*049c*/ 	.word	0x000000ff
        /*04a0*/ 	.word	0x00000000
        /*04a4*/ 	.short	0x010a
        /*04a6*/ 	.byte	0x04
	.zero		1


	//   ....[56]....
        /*04a8*/ 	.word	0x000027e0
        /*04ac*/ 	.word	0x000000ff
        /*04b0*/ 	.word	0x00000000
        /*04b4*/ 	.short	0x010a
        /*04b6*/ 	.byte	0x04
	.zero		1


	//   ....[57]....
        /*04b8*/ 	.word	0x00002870
        /*04bc*/ 	.word	0x000000ff
        /*04c0*/ 	.word	0x00000000
        /*04c4*/ 	.short	0x010a
        /*04c6*/ 	.byte	0x04
	.zero		1


	//   ....[58]....
        /*04c8*/ 	.word	0x00002900
        /*04cc*/ 	.word	0x000000ff
        /*04d0*/ 	.word	0x00000000
        /*04d4*/ 	.short	0x010a
        /*04d6*/ 	.byte	0x04
	.zero		1


	//   ....[59]....
        /*04d8*/ 	.word	0x00002990
        /*04dc*/ 	.word	0x000000ff
        /*04e0*/ 	.word	0x00000000
        /*04e4*/ 	.short	0x010a
        /*04e6*/ 	.byte	0x04
	.zero		1


	//   ....[60]....
        /*04e8*/ 	.word	0x00002a20
        /*04ec*/ 	.word	0x000000ff
        /*04f0*/ 	.word	0x00000000
        /*04f4*/ 	.short	0x010a
        /*04f6*/ 	.byte	0x04
	.zero		1


	//   ....[61]....
        /*04f8*/ 	.word	0x00002ac0
        /*04fc*/ 	.word	0x00000000
        /*0500*/ 	.word	0x00000000
        /*0504*/ 	.short	0x010a
        /*0506*/ 	.byte	0xff
	.zero		1


	//   ....[62]....
        /*0508*/ 	.word	0x00002bf0
        /*050c*/ 	.word	0x00000000
        /*0510*/ 	.word	0x00000130
        /*0514*/ 	.short	0x010a
        /*0516*/ 	.byte	0xff
	.zero		1


	//   ....[63]....
        /*0518*/ 	.word	0x00002c60
        /*051c*/ 	.word	0x00000000
        /*0520*/ 	.word	0x00000000
        /*0524*/ 	.short	0x0101
        /*0526*/ 	.byte	0xff
	.zero		1


	//   ....[64]....
        /*0528*/ 	.word	0x00002c80
        /*052c*/ 	.word	0x000000ff
        /*0530*/ 	.word	0x000000e0
        /*0534*/ 	.short	0x010a
        /*0536*/ 	.byte	0x05
	.zero		1


	//   ....[65]....
        /*0538*/ 	.word	0x00002da0
        /*053c*/ 	.word	0x00000000
        /*0540*/ 	.word	0x000000d0
        /*0544*/ 	.short	0x010a
        /*0546*/ 	.byte	0xff
	.zero		1


	//   ....[66]....
        /*0548*/ 	.word	0x00002ea0
        /*054c*/ 	.word	0x00000000
        /*0550*/ 	.word	0x00000000
        /*0554*/ 	.short	0x0101
        /*0556*/ 	.byte	0xff
	.zero		1


	//   ....[67]....
        /*0558*/ 	.word	0x00002f30
        /*055c*/ 	.word	0x000000ff
        /*0560*/ 	.word	0x000000e0
        /*0564*/ 	.short	0x0106
        /*0566*/ 	.byte	0x05
	.zero		1


	//   ....[68]....
        /*0568*/ 	.word	0x00002f50
        /*056c*/ 	.word	0x000000ff
        /*0570*/ 	.word	0x000000e0
        /*0574*/ 	.short	0x010a
        /*0576*/ 	.byte	0x05
	.zero		1


	//   ....[69]....
        /*0578*/ 	.word	0x00002fe0
        /*057c*/ 	.word	0x000000ff
        /*0580*/ 	.word	0x000000e0
        /*0584*/ 	.short	0x0106
        /*0586*/ 	.byte	0x04
	.zero		1


	//   ....[70]....
        /*0588*/ 	.word	0x00003020
        /*058c*/ 	.word	0x00000000
        /*0590*/ 	.word	0x000000e0
        /*0594*/ 	.short	0x010a
        /*0596*/ 	.byte	0xff
	.zero		1


	//   ....[71]....
        /*0598*/ 	.word	0x00003260
        /*059c*/ 	.word	0x000000ff
        /*05a0*/ 	.word	0x00000008
        /*05a4*/ 	.short	0x010a
        /*05a6*/ 	.byte	0x06
	.zero		1


	//   ....[72]....
        /*05a8*/ 	.word	0x00003280
        /*05ac*/ 	.word	0x000000ff
        /*05b0*/ 	.word	0x00000008
        /*05b4*/ 	.short	0x010a
        /*05b6*/ 	.byte	0x06
	.zero		1


	//   ....[73]....
        /*05b8*/ 	.word	0x00003410
        /*05bc*/ 	.word	0x000000ff
        /*05c0*/ 	.word	0x00000008
        /*05c4*/ 	.short	0x010a
        /*05c6*/ 	.byte	0x06
	.zero		1


	//   ....[74]....
        /*05c8*/ 	.word	0x00003430
        /*05cc*/ 	.word	0x000000ff
        /*05d0*/ 	.word	0x00000008
        /*05d4*/ 	.short	0x010a
        /*05d6*/ 	.byte	0x06
	.zero		1


	//   ....[75]....
        /*05d8*/ 	.word	0x000034f0
        /*05dc*/ 	.word	0x000000ff
        /*05e0*/ 	.word	0x00000000
        /*05e4*/ 	.short	0x0101
        /*05e6*/ 	.byte	0x07
	.zero		1


	//   ....[76]....
        /*05e8*/ 	.word	0x00003830
        /*05ec*/ 	.word	0x00000000
        /*05f0*/ 	.word	0x000000d0
        /*05f4*/ 	.short	0x010a
        /*05f6*/ 	.byte	0xff
	.zero		1


	//   ....[77]....
        /*05f8*/ 	.word	0x000038f0
        /*05fc*/ 	.word	0x00000000
        /*0600*/ 	.word	0x00000000
        /*0604*/ 	.short	0x0101
        /*0606*/ 	.byte	0xff
	.zero		1


	//   ....[78]....
        /*0608*/ 	.word	0x000039b0
        /*060c*/ 	.word	0x000000ff
        /*0610*/ 	.word	0x00000000
        /*0614*/ 	.short	0x010a
        /*0616*/ 	.byte	0x08
	.zero		1


	//   ....[79]....
        /*0618*/ 	.word	0x000039c0
        /*061c*/ 	.word	0x000000ff
        /*0620*/ 	.word	0x00000110
        /*0624*/ 	.short	0x010a
        /*0626*/ 	.byte	0x09
	.zero		1


	//   ....[80]....
        /*0628*/ 	.word	0x00003a70
        /*062c*/ 	.word	0x000000ff
        /*0630*/ 	.word	0x00000000
        /*0634*/ 	.short	0x010a
        /*0636*/ 	.byte	0x08
	.zero		1


	//   ....[81]....
        /*0638*/ 	.word	0x00003ba0
        /*063c*/ 	.word	0x000000ff
        /*0640*/ 	.word	0x00000000
        /*0644*/ 	.short	0x010a
        /*0646*/ 	.byte	0x1e
	.zero		1


	//   ....[82]....
        /*0648*/ 	.word	0x00003ea0
        /*064c*/ 	.word	0x000000ff
        /*0650*/ 	.word	0x00000000
        /*0654*/ 	.short	0x010a
        /*0656*/ 	.byte	0x08
	.zero		1


	//   ....[83]....
        /*0658*/ 	.word	0x00003f30
        /*065c*/ 	.word	0x000000ff
        /*0660*/ 	.word	0x00000000
        /*0664*/ 	.short	0x010a
        /*0666*/ 	.byte	0x08
	.zero		1


	//   ....[84]....
        /*0668*/ 	.word	0x00003fc0
        /*066c*/ 	.word	0x000000ff
        /*0670*/ 	.word	0x00000000
        /*0674*/ 	.short	0x010a
        /*0676*/ 	.byte	0x08
	.zero		1


	//   ....[85]....
        /*0678*/ 	.word	0x00004060
        /*067c*/ 	.word	0x00000000
        /*0680*/ 	.word	0x00000000
        /*0684*/ 	.short	0x010a
        /*0686*/ 	.byte	0xff
	.zero		1


	//   ....[86]....
        /*0688*/ 	.word	0x000040a0
        /*068c*/ 	.word	0x00000000
        /*0690*/ 	.word	0x00000000
        /*0694*/ 	.short	0x010a
        /*0696*/ 	.byte	0xff
	.zero		1


	//   ....[87]....
        /*0698*/ 	.word	0x00004110
        /*069c*/ 	.word	0x000000ff
        /*06a0*/ 	.word	0x00000000
        /*06a4*/ 	.short	0x0101
        /*06a6*/ 	.byte	0x05
	.zero		1


	//   ....[88]....
        /*06a8*/ 	.word	0x00004150
        /*06ac*/ 	.word	0x000000ff
        /*06b0*/ 	.word	0x00000150
        /*06b4*/ 	.short	0x010a
        /*06b6*/ 	.byte	0x07
	.zero		1


	//   ....[89]....
        /*06b8*/ 	.word	0x000041a0
        /*06bc*/ 	.word	0x000000ff
        /*06c0*/ 	.word	0x00000000
        /*06c4*/ 	.short	0x0101
        /*06c6*/ 	.byte	0x05
	.zero		1


	//   ....[90]....
        /*06c8*/ 	.word	0x000045f0
        /*06cc*/ 	.word	0x00000000
        /*06d0*/ 	.word	0x000000d0
        /*06d4*/ 	.short	0x010a
        /*06d6*/ 	.byte	0xff
	.zero		1


	//   ....[91]....
        /*06d8*/ 	.word	0x000046b0
        /*06dc*/ 	.word	0x00000000
        /*06e0*/ 	.word	0x00000000
        /*06e4*/ 	.short	0x0101
        /*06e6*/ 	.byte	0xff
	.zero		1


	//   ....[92]....
        /*06e8*/ 	.word	0x000049d0
        /*06ec*/ 	.word	0x000000ff
        /*06f0*/ 	.word	0x000000c8
        /*06f4*/ 	.short	0x010a
        /*06f6*/ 	.byte	0x07
	.zero		1


	//   ....[93]....
        /*06f8*/ 	.word	0x00004bc0
        /*06fc*/ 	.word	0x000000ff
        /*0700*/ 	.word	0x000000a0
        /*0704*/ 	.short	0x010a
        /*0706*/ 	.byte	0x07
	.zero		1


	//   ....[94]....
        /*0708*/ 	.word	0x00004db0
        /*070c*/ 	.word	0x000000ff
        /*0710*/ 	.word	0x00000080
        /*0714*/ 	.short	0x010b
        /*0716*/ 	.byte	0x07
	.zero		1


	//   ....[95]....
        /*0718*/ 	.word	0x00004dc0
        /*071c*/ 	.word	0x000000ff
        /*0720*/ 	.word	0x00000000
        /*0724*/ 	.short	0x0101
        /*0726*/ 	.byte	0x0e
	.zero		1


	//   ....[96]....
        /*0728*/ 	.word	0x00004dd0
        /*072c*/ 	.word	0x000000ff
        /*0730*/ 	.word	0x000000a8
        /*0734*/ 	.short	0x010a
        /*0736*/ 	.byte	0x07
	.zero		1


	//   ....[97]....
        /*0738*/ 	.word	0x00004f80
        /*073c*/ 	.word	0x000000ff
        /*0740*/ 	.word	0x00000088
        /*0744*/ 	.short	0x010b
        /*0746*/ 	.byte	0x07
	.zero		1


	//   ....[98]....
        /*0748*/ 	.word	0x00004f90
        /*074c*/ 	.word	0x000000ff
        /*0750*/ 	.word	0x00000000
        /*0754*/ 	.short	0x0101
        /*0756*/ 	.byte	0x0e
	.zero		1


	//   ....[99]....
        /*0758*/ 	.word	0x00004fa0
        /*075c*/ 	.word	0x000000ff
        /*0760*/ 	.word	0x000000b0
        /*0764*/ 	.short	0x010a
        /*0766*/ 	.byte	0x07
	.zero		1


	//   ....[100]....
        /*0768*/ 	.word	0x00005190
        /*076c*/ 	.word	0x000000ff
        /*0770*/ 	.word	0x00000090
        /*0774*/ 	.short	0x010b
        /*0776*/ 	.byte	0x07
	.zero		1


	//   ....[101]....
        /*0778*/ 	.word	0x00005200
        /*077c*/ 	.word	0x000000ff
        /*0780*/ 	.word	0x00000000
        /*0784*/ 	.short	0x0101
        /*0786*/ 	.byte	0x0e
	.zero		1


	//   ....[102]....
        /*0788*/ 	.word	0x00005210
        /*078c*/ 	.word	0x000000ff
        /*0790*/ 	.word	0x000000b8
        /*0794*/ 	.short	0x010a
        /*0796*/ 	.byte	0x07
	.zero		1


	//   ....[103]....
        /*0798*/ 	.word	0x000054b0
        /*079c*/ 	.word	0x000000ff
        /*07a0*/ 	.word	0x00000098
        /*07a4*/ 	.short	0x010b
        /*07a6*/ 	.byte	0x07
	.zero		1


	//   ....[104]....
        /*07a8*/ 	.word	0x000054d0
        /*07ac*/ 	.word	0x000000ff
        /*07b0*/ 	.word	0x00000000
        /*07b4*/ 	.short	0x0101
        /*07b6*/ 	.byte	0x0d
	.zero		1


	//   ....[105]....
        /*07b8*/ 	.word	0x00005500
        /*07bc*/ 	.word	0x000000ff
        /*07c0*/ 	.word	0x000000a0
        /*07c4*/ 	.short	0x010a
        /*07c6*/ 	.byte	0x07
	.zero		1


	//   ....[106]....
        /*07c8*/ 	.word	0x00005520
        /*07cc*/ 	.word	0x000000ff
        /*07d0*/ 	.word	0x000000a8
        /*07d4*/ 	.short	0x010a
        /*07d6*/ 	.byte	0x07
	.zero		1


	//   ....[107]....
        /*07d8*/ 	.word	0x00005540
        /*07dc*/ 	.word	0x000000ff
        /*07e0*/ 	.word	0x000000b0
        /*07e4*/ 	.short	0x010a
        /*07e6*/ 	.byte	0x07
	.zero		1


	//   ....[108]....
        /*07e8*/ 	.word	0x00005580
        /*07ec*/ 	.word	0x00000000
        /*07f0*/ 	.word	0x000000b8
        /*07f4*/ 	.short	0x010a
        /*07f6*/ 	.byte	0xff
	.zero		1


	//   ....[109]....
        /*07f8*/ 	.word	0x000058b0
        /*07fc*/ 	.word	0x00000000
        /*0800*/ 	.word	0x000000d0
        /*0804*/ 	.short	0x010a
        /*0806*/ 	.byte	0xff
	.zero		1


	//   ....[110]....
        /*0808*/ 	.word	0x000059c0
        /*080c*/ 	.word	0x00000000
        /*0810*/ 	.word	0x00000000
        /*0814*/ 	.short	0x0101
        /*0816*/ 	.byte	0xff
	.zero		1


	//   ....[111]....
        /*0818*/ 	.word	0x000063b0
        /*081c*/ 	.word	0x00000003
        /*0820*/ 	.word	0x00000080
        /*0824*/ 	.short	0x010a
        /*0826*/ 	.byte	0xff
	.zero		1


	//   ....[112]....
        /*0828*/ 	.word	0x000063c0
        /*082c*/ 	.word	0x0000006f
        /*0830*/ 	.word	0x000000f0
        /*0834*/ 	.short	0x010a
        /*0836*/ 	.byte	0xff
	.zero		1


	//   ....[113]....
        /*0838*/ 	.word	0x00006560
        /*083c*/ 	.word	0x00000003
        /*0840*/ 	.word	0x00000080
        /*0844*/ 	.short	0x010a
        /*0846*/ 	.byte	0xff
	.zero		1


	//   ....[114]....
        /*0848*/ 	.word	0x00006680
        /*084c*/ 	.word	0x00000000
        /*0850*/ 	.word	0x00000000
        /*0854*/ 	.short	0x0101
        /*0856*/ 	.byte	0xff
	.zero		1


	//   ....[115]....
        /*0858*/ 	.word	0x00006700
        /*085c*/ 	.word	0x0000006f
        /*0860*/ 	.word	0x000000f0
        /*0864*/ 	.short	0x010a
        /*0866*/ 	.byte	0xff
	.zero		1


	//   ....[116]....
        /*0868*/ 	.word	0x000072a0
        /*086c*/ 	.word	0x00000000
        /*0870*/ 	.word	0x00000080
        /*0874*/ 	.short	0x010a
        /*0876*/ 	.byte	0xff
	.zero		1


	//   ....[117]....
        /*0878*/ 	.word	0x00007360
        /*087c*/ 	.word	0x00000000
        /*0880*/ 	.word	0x00000080
        /*0884*/ 	.short	0x010a
        /*0886*/ 	.byte	0xff
	.zero		1


	//   ....[118]....
        /*0888*/ 	.word	0x00007490
        /*088c*/ 	.word	0x00000000
        /*0890*/ 	.word	0x00000000
        /*0894*/ 	.short	0x0101
        /*0896*/ 	.byte	0xff
	.zero		1


	//   ....[119]....
        /*0898*/ 	.word	0x00008040
        /*089c*/ 	.word	0x00000000
        /*08a0*/ 	.word	0x00000080
        /*08a4*/ 	.short	0x010a
        /*08a6*/ 	.byte	0xff
	.zero		1


	//   ....[120]....
        /*08a8*/ 	.word	0x00008100
        /*08ac*/ 	.word	0x00000000
        /*08b0*/ 	.word	0x00000080
        /*08b4*/ 	.short	0x010a
        /*08b6*/ 	.byte	0xff
	.zero		1


	//   ....[121]....
        /*08b8*/ 	.word	0x00008230
        /*08bc*/ 	.word	0x00000000
        /*08c0*/ 	.word	0x00000000
        /*08c4*/ 	.short	0x0101
        /*08c6*/ 	.byte	0xff
	.zero		1


	//   ....[122]....
        /*08c8*/ 	.word	0x00008e00
        /*08cc*/ 	.word	0x00000000
        /*08d0*/ 	.word	0x00000080
        /*08d4*/ 	.short	0x010a
        /*08d6*/ 	.byte	0xff
	.zero		1


	//   ....[123]....
        /*08d8*/ 	.word	0x00008ec0
        /*08dc*/ 	.word	0x00000000
        /*08e0*/ 	.word	0x00000080
        /*08e4*/ 	.short	0x010a
        /*08e6*/ 	.byte	0xff
	.zero		1


	//   ....[124]....
        /*08e8*/ 	.word	0x00008ff0
        /*08ec*/ 	.word	0x00000000
        /*08f0*/ 	.word	0x00000000
        /*08f4*/ 	.short	0x0101
        /*08f6*/ 	.byte	0xff
	.zero		1


	//   ....[125]....
        /*08f8*/ 	.word	0x000092f0
        /*08fc*/ 	.word	0x0000006f
        /*0900*/ 	.word	0x00000000
        /*0904*/ 	.short	0x0101
        /*0906*/ 	.byte	0xff
	.zero		1


	//   ....[126]....
        /*0908*/ 	.word	0x00009ca0
        /*090c*/ 	.word	0x00000002
        /*0910*/ 	.word	0x00000140
        /*0914*/ 	.short	0x010a
        /*0916*/ 	.byte	0xff
	.zero		1


	//   ....[127]....
        /*0918*/ 	.word	0x00009d00
        /*091c*/ 	.word	0x00000002
        /*0920*/ 	.word	0x00000040
        /*0924*/ 	.short	0x010a
        /*0926*/ 	.byte	0xff
	.zero		1


	//   ....[128]....
        /*0928*/ 	.word	0x00009d60
        /*092c*/ 	.word	0x00000002
        /*0930*/ 	.word	0x00000040
        /*0934*/ 	.short	0x010a
        /*0936*/ 	.byte	0xff
	.zero		1


	//   ....[129]....
        /*0938*/ 	.word	0x00009db0
        /*093c*/ 	.word	0x00000002
        /*0940*/ 	.word	0x000000d0
        /*0944*/ 	.short	0x010a
        /*0946*/ 	.byte	0xff
	.zero		1


	//   ....[130]....
        /*0948*/ 	.word	0x00009e10
        /*094c*/ 	.word	0x00000000
        /*0950*/ 	.word	0x00000000
        /*0954*/ 	.short	0x010a
        /*0956*/ 	.byte	0xff
	.zero		1


	//   ....[131]....
        /*0958*/ 	.word	0x00009e70
        /*095c*/ 	.word	0x00000000
        /*0960*/ 	.word	0x00000000
        /*0964*/ 	.short	0x010a
        /*0966*/ 	.byte	0xff
	.zero		1


	//   ....[132]....
        /*0968*/ 	.word	0x00009ed0
        /*096c*/ 	.word	0x00000000
        /*0970*/ 	.word	0x00000000
        /*0974*/ 	.short	0x010a
        /*0976*/ 	.byte	0xff
	.zero		1


	//   ....[133]....
        /*0978*/ 	.word	0x00009f30
        /*097c*/ 	.word	0x00000000
        /*0980*/ 	.word	0x00000000
        /*0984*/ 	.short	0x010a
        /*0986*/ 	.byte	0xff
	.zero		1


	//   ....[134]....
        /*0988*/ 	.word	0x00009f90
        /*098c*/ 	.word	0x00000000
        /*0990*/ 	.word	0x00000000
        /*0994*/ 	.short	0x010a
        /*0996*/ 	.byte	0xff
	.zero		1


	//   ....[135]....
        /*0998*/ 	.word	0x00009ff0
        /*099c*/ 	.word	0x00000000
        /*09a0*/ 	.word	0x00000000
        /*09a4*/ 	.short	0x010a
        /*09a6*/ 	.byte	0xff
	.zero		1


	//   ....[136]....
        /*09a8*/ 	.word	0x0000a050
        /*09ac*/ 	.word	0x00000000
        /*09b0*/ 	.word	0x00000000
        /*09b4*/ 	.short	0x010a
        /*09b6*/ 	.byte	0xff
	.zero		1


	//   ....[137]....
        /*09b8*/ 	.word	0x0000a0a0
        /*09bc*/ 	.word	0x00000000
        /*09c0*/ 	.word	0x00000130
        /*09c4*/ 	.short	0x010a
        /*09c6*/ 	.byte	0xff
	.zero		1


	//   ....[138]....
        /*09c8*/ 	.word	0x0000a100
        /*09cc*/ 	.word	0x00000000
        /*09d0*/ 	.word	0x000000e0
        /*09d4*/ 	.short	0x010a
        /*09d6*/ 	.byte	0xff
	.zero		1


	//   ....[139]....
        /*09d8*/ 	.word	0x0000a150
        /*09dc*/ 	.word	0x00000000
        /*09e0*/ 	.word	0x000000d0
        /*09e4*/ 	.short	0x010a
        /*09e6*/ 	.byte	0xff
	.zero		1


	//   ....[140]....
        /*09e8*/ 	.word	0x0000a1b0
        /*09ec*/ 	.word	0x00000000
        /*09f0*/ 	.word	0x000000e0
        /*09f4*/ 	.short	0x010a
        /*09f6*/ 	.byte	0xff
	.zero		1


	//   ....[141]....
        /*09f8*/ 	.word	0x0000a210
        /*09fc*/ 	.word	0x00000004
        /*0a00*/ 	.word	0x00000008
        /*0a04*/ 	.short	0x010a
        /*0a06*/ 	.byte	0xff
	.zero		1


	//   ....[142]....
        /*0a08*/ 	.word	0x0000a2f0
        /*0a0c*/ 	.word	0x00000002
        /*0a10*/ 	.word	0x00000008
        /*0a14*/ 	.short	0x010a
        /*0a16*/ 	.byte	0xff
	.zero		1


	//   ....[143]....
        /*0a18*/ 	.word	0x0000a340
        /*0a1c*/ 	.word	0x00000000
        /*0a20*/ 	.word	0x000000d0
        /*0a24*/ 	.short	0x010a
        /*0a26*/ 	.byte	0xff
	.zero		1


	//   ....[144]....
        /*0a28*/ 	.word	0x0000a3a0
        /*0a2c*/ 	.word	0x00000000
        /*0a30*/ 	.word	0x00000110
        /*0a34*/ 	.short	0x010a
        /*0a36*/ 	.byte	0xff
	.zero		1


	//   ....[145]....
        /*0a38*/ 	.word	0x0000a400
        /*0a3c*/ 	.word	0x00000000
        /*0a40*/ 	.word	0x00000000
        /*0a44*/ 	.short	0x010a
        /*0a46*/ 	.byte	0xff
	.zero		1


	//   ....[146]....
        /*0a48*/ 	.word	0x0000a460
        /*0a4c*/ 	.word	0x00000000
        /*0a50*/ 	.word	0x00000000
        /*0a54*/ 	.short	0x010a
        /*0a56*/ 	.byte	0xff
	.zero		1


	//   ....[147]....
        /*0a58*/ 	.word	0x0000a4c0
        /*0a5c*/ 	.word	0x00000000
        /*0a60*/ 	.word	0x00000000
        /*0a64*/ 	.short	0x010a
        /*0a66*/ 	.byte	0xff
	.zero		1


	//   ....[148]....
        /*0a68*/ 	.word	0x0000a520
        /*0a6c*/ 	.word	0x00000000
        /*0a70*/ 	.word	0x00000000
        /*0a74*/ 	.short	0x010a
        /*0a76*/ 	.byte	0xff
	.zero		1


	//   ....[149]....
        /*0a78*/ 	.word	0x0000a580
        /*0a7c*/ 	.word	0x00000000
        /*0a80*/ 	.word	0x00000150
        /*0a84*/ 	.short	0x010a
        /*0a86*/ 	.byte	0xff
	.zero		1


	//   ....[150]....
        /*0a88*/ 	.word	0x0000a5d0
        /*0a8c*/ 	.word	0x00000000
        /*0a90*/ 	.word	0x000000d0
        /*0a94*/ 	.short	0x010a
        /*0a96*/ 	.byte	0xff
	.zero		1


	//   ....[151]....
        /*0a98*/ 	.word	0x0000a630
        /*0a9c*/ 	.word	0x00000000
        /*0aa0*/ 	.word	0x000000c8
        /*0aa4*/ 	.short	0x010a
        /*0aa6*/ 	.byte	0xff
	.zero		1


	//   ....[152]....
        /*0aa8*/ 	.word	0x0000a690
        /*0aac*/ 	.word	0x00000000
        /*0ab0*/ 	.word	0x000000a0
        /*0ab4*/ 	.short	0x010a
        /*0ab6*/ 	.byte	0xff
	.zero		1


	//   ....[153]....
        /*0ab8*/ 	.word	0x0000a6f0
        /*0abc*/ 	.word	0x00000000
        /*0ac0*/ 	.word	0x000000a8
        /*0ac4*/ 	.short	0x010a
        /*0ac6*/ 	.byte	0xff
	.zero		1


	//   ....[154]....
        /*0ac8*/ 	.word	0x0000a750
        /*0acc*/ 	.word	0x00000000
        /*0ad0*/ 	.word	0x000000b0
        /*0ad4*/ 	.short	0x010a
        /*0ad6*/ 	.byte	0xff
	.zero		1


	//   ....[155]....
        /*0ad8*/ 	.word	0x0000a7b0
        /*0adc*/ 	.word	0x00000000
        /*0ae0*/ 	.word	0x000000b8
        /*0ae4*/ 	.short	0x010a
        /*0ae6*/ 	.byte	0xff
	.zero		1


	//   ....[156]....
        /*0ae8*/ 	.word	0x0000a810
        /*0aec*/ 	.word	0x00000000
        /*0af0*/ 	.word	0x000000a0
        /*0af4*/ 	.short	0x010a
        /*0af6*/ 	.byte	0xff
	.zero		1


	//   ....[157]....
        /*0af8*/ 	.word	0x0000a870
        /*0afc*/ 	.word	0x00000000
        /*0b00*/ 	.word	0x000000a8
        /*0b04*/ 	.short	0x010a
        /*0b06*/ 	.byte	0xff
	.zero		1


	//   ....[158]....
        /*0b08*/ 	.word	0x0000a8d0
        /*0b0c*/ 	.word	0x00000000
        /*0b10*/ 	.word	0x000000b0
        /*0b14*/ 	.short	0x010a
        /*0b16*/ 	.byte	0xff
	.zero		1


	//   ....[159]....
        /*0b18*/ 	.word	0x0000a920
        /*0b1c*/ 	.word	0x00000000
        /*0b20*/ 	.word	0x000000d0
        /*0b24*/ 	.short	0x010a
        /*0b26*/ 	.byte	0xff
	.zero		1


	//   ....[160]....
        /*0b28*/ 	.word	0x0000a970
        /*0b2c*/ 	.word	0x00000003
        /*0b30*/ 	.word	0x00000080
        /*0b34*/ 	.short	0x010a
        /*0b36*/ 	.byte	0xff
	.zero		1


	//   ....[161]....
        /*0b38*/ 	.word	0x0000a9c0
        /*0b3c*/ 	.word	0x0000006f
        /*0b40*/ 	.word	0x000000f0
        /*0b44*/ 	.short	0x010a
        /*0b46*/ 	.byte	0xff
	.zero		1


	//   ....[162]....
        /*0b48*/ 	.word	0x0000aa10
        /*0b4c*/ 	.word	0x00000000
        /*0b50*/ 	.word	0x00000080
        /*0b54*/ 	.short	0x010a
        /*0b56*/ 	.byte	0xff
	.zero		1


	//   ....[163]....
        /*0b58*/ 	.word	0x0000aa60
        /*0b5c*/ 	.word	0x00000000
        /*0b60*/ 	.word	0x00000080
        /*0b64*/ 	.short	0x010a
        /*0b66*/ 	.byte	0xff
	.zero		1


	//   ....[164]....
        /*0b68*/ 	.word	0x0000aab0
        /*0b6c*/ 	.word	0x00000000
        /*0b70*/ 	.word	0x00000080
        /*0b74*/ 	.short	0x010a
        /*0b76*/ 	.byte	0xff
	.zero		1


	//----- nvinfo : EIATTR_NUM_MBARRIERS
	.align		4
.L_48:
        /*0b78*/ 	.byte	0x03, 0x38
        /*0b7a*/ 	.short	0x002b


	//----- nvinfo : EIATTR_EXIT_INSTR_OFFSETS
	.align		4
        /*0b7c*/ 	.byte	0x04, 0x1c
        /*0b7e*/ 	.short	(.L_50 - .L_49)


	//   ....[0]....
.L_49:
        /*0b80*/ 	.word	0x00002af0


	//   ....[1]....
        /*0b84*/ 	.word	0x00002ff0


	//   ....[2]....
        /*0b88*/ 	.word	0x00003050


	//   ....[3]....
        /*0b8c*/ 	.word	0x000043d0


	//   ....[4]....
        /*0b90*/ 	.word	0x000055b0


	//   ....[5]....
        /*0b94*/ 	.word	0x000055f0


	//   ....[6]....
        /*0b98*/ 	.word	0x00009c90


	//----- nvinfo : EIATTR_MAX_THREADS
	.align		4
.L_50:
        /*0b9c*/ 	.byte	0x04, 0x05
        /*0b9e*/ 	.short	(.L_52 - .L_51)
.L_51:
        /*0ba0*/ 	.word	0x00000100
        /*0ba4*/ 	.word	0x00000001
        /*0ba8*/ 	.word	0x00000001


	//----- nvinfo : EIATTR_CRS_STACK_SIZE
	.align		4
.L_52:
        /*0bac*/ 	.byte	0x04, 0x1e
        /*0bae*/ 	.short	(.L_54 - .L_53)
.L_53:
        /*0bb0*/ 	.word	0x00000000


	//----- nvinfo : EIATTR_CBANK_PARAM_SIZE
	.align		4
.L_54:
        /*0bb4*/ 	.byte	0x03, 0x19
        /*0bb6*/ 	.short	0x0800


	//----- nvinfo : EIATTR_PARAM_CBANK
	.align		4
        /*0bb8*/ 	.byte	0x04, 0x0a
        /*0bba*/ 	.short	(.L_56 - .L_55)
	.align		4
.L_55:
        /*0bbc*/ 	.word	index@(.nv.constant0._ZN7cutlass13device_kernelINS_4gemm6kernel13GemmUniversalIN4cute5tupleIJiiiiEEENS1_10collective13CollectiveMmaINS1_35MainloopSm100TmaUmmaWarpSpecializedILi8ELi2ELi4ENS5_IJNS4_1CILi2EEENSA_ILi1EEESC_EEEEENS5_IJNSA_ILi128EEENSA_ILi256EEESF_EEENS_12float_e4m3_tENS5_IJlSC_lEEESI_SJ_NS4_8TiledMMAINS4_8MMA_AtomIJNS4_10MMA_TraitsINS4_25SM100_MMA_F8F6F4_2x1SM_SSEJSI_SI_fSF_SG_NS4_17integral_constantINS4_4UMMA5MajorELSQ_0EEESR_NSO_INSP_7ScaleInELSS_0EEEST_EEEEEENS4_6LayoutINS5_IJSC_SC_SC_EEENS5_IJNSA_ILi0EEESY_SY_EEEEENS5_IJNS4_10UnderscoreES11_S11_EEEEENS4_18SM100_TMA_2SM_LOADENS4_14ComposedLayoutINS4_7SwizzleILi3ELi4ELi3EEENS4_18smem_ptr_flag_bitsILi8EEENSW_INS5_IJNSA_ILi8EEESF_EEENS5_IJSF_SC_EEEEEEEvNS4_8identityES14_S1E_vS1F_EENS_8epilogue10collective18CollectiveEpilogueINS1H_23Sm100TmaWarpSpecializedILi4ELi2ELi32ELb0ELb0EEEJNS5_IJNSA_ILi64EEESG_SF_EEENS5_IJNSW_IS1M_SC_EENSW_INS5_IJNSA_ILi32EEESB_EEENS5_IJSC_SF_EEEEEEEESI_SJ_SI_SJ_NS1H_6fusion15FusionCallbacksIS1L_NS1U_17LinearCombinationISI_fSI_fLNS_15FloatRoundStyleE2EEES1N_S1T_JEEENS4_5SM1004TMEM4LOAD26SM100_TMEM_LOAD_32dp32b32xENS4_13SM90_TMA_LOADENS15_INS16_ILi1ELi4ELi3EEES19_NSW_INS5_IJS1A_S1P_EEENS5_IJS1P_SC_EEEEEEENS4_39AutoVectorizingCopyWithAssumedAlignmentILi128EEENS4_14SM90_TMA_STOREES29_S2B_S2B_EEEvvEEEEvNT_6ParamsE)
        /*0bc0*/ 	.short	0x0380
        /*0bc2*/ 	.short	0x0800


	//----- nvinfo : EIATTR_SW_WAR
	.align		4
.L_56:
        /*0bc4*/ 	.byte	0x04, 0x36
        /*0bc6*/ 	.short	(.L_58 - .L_57)
.L_57:
        /*0bc8*/ 	.word	0x00000008
.L_58:


//--------------------- .nv.callgraph             --------------------------
	.section	.nv.callgraph,"",@"SHT_CUDA_CALLGRAPH"
	.align	4
	.sectionentsize	8
	.align		4
        /*0000*/ 	.word	0x00000000
	.align		4
        /*0004*/ 	.word	0xffffffff
	.align		4
        /*0008*/ 	.word	index@(_ZN7cutlass13device_kernelINS_4gemm6kernel13GemmUniversalIN4cute5tupleIJiiiiEEENS1_10collective13CollectiveMmaINS1_35MainloopSm100TmaUmmaWarpSpecializedILi8ELi2ELi4ENS5_IJNS4_1CILi2EEENSA_ILi1EEESC_EEEEENS5_IJNSA_ILi128EEENSA_ILi256EEESF_EEENS_12float_e4m3_tENS5_IJlSC_lEEESI_SJ_NS4_8TiledMMAINS4_8MMA_AtomIJNS4_10MMA_TraitsINS4_25SM100_MMA_F8F6F4_2x1SM_SSEJSI_SI_fSF_SG_NS4_17integral_constantINS4_4UMMA5MajorELSQ_0EEESR_NSO_INSP_7ScaleInELSS_0EEEST_EEEEEENS4_6LayoutINS5_IJSC_SC_SC_EEENS5_IJNSA_ILi0EEESY_SY_EEEEENS5_IJNS4_10UnderscoreES11_S11_EEEEENS4_18SM100_TMA_2SM_LOADENS4_14ComposedLayoutINS4_7SwizzleILi3ELi4ELi3EEENS4_18smem_ptr_flag_bitsILi8EEENSW_INS5_IJNSA_ILi8EEESF_EEENS5_IJSF_SC_EEEEEEEvNS4_8identityES14_S1E_vS1F_EENS_8epilogue10collective18CollectiveEpilogueINS1H_23Sm100TmaWarpSpecializedILi4ELi2ELi32ELb0ELb0EEEJNS5_IJNSA_ILi64EEESG_SF_EEENS5_IJNSW_IS1M_SC_EENSW_INS5_IJNSA_ILi32EEESB_EEENS5_IJSC_SF_EEEEEEEESI_SJ_SI_SJ_NS1H_6fusion15FusionCallbacksIS1L_NS1U_17LinearCombinationISI_fSI_fLNS_15FloatRoundStyleE2EEES1N_S1T_JEEENS4_5SM1004TMEM4LOAD26SM100_TMEM_LOAD_32dp32b32xENS4_13SM90_TMA_LOADENS15_INS16_ILi1ELi4ELi3EEES19_NSW_INS5_IJS1A_S1P_EEENS5_IJS1P_SC_EEEEEEENS4_39AutoVectorizingCopyWithAssumedAlignmentILi128EEENS4_14SM90_TMA_STOREES29_S2B_S2B_EEEvvEEEEvNT_6ParamsE)
	.align		4
        /*000c*/ 	.word	index@(__assertfail)
	.align		4
        /*0010*/ 	.word	0x00000000
	.align		4
        /*0014*/ 	.word	0xfffffffe
	.align		4
        /*0018*/ 	.word	0x00000000
	.align		4
        /*001c*/ 	.word	0xfffffffd
	.align		4
        /*0020*/ 	.word	0x00000000
	.align		4
        /*0024*/ 	.word	0xfffffffc


//--------------------- .nv.constant4             --------------------------
	.section	.nv.constant4,"a",@progbits
	.align	8
	.align		8
.nv.constant4:
        /*0000*/ 	.dword	__assertfail
	.align		8
        /*0008*/ 	.dword	__unnamed_1
	.align		8
        /*0010*/ 	.dword	__unnamed_2
	.align		8
        /*0018*/ 	.dword	__unnamed_3
	.align		8
        /*0020*/ 	.dword	_ZN39_INTERNAL_91041f4c_4_k_cu_15cd60ee_83044cuda3std3__45__cpo5beginE
	.align		8
        /*0028*/ 	.dword	_ZN39_INTERNAL_91041f4c_4_k_cu_15cd60ee_83044cuda3std3__45__cpo3endE
	.align		8
        /*0030*/ 	.dword	_ZN39_INTERNAL_91041f4c_4_k_cu_15cd60ee_83044cuda3std3__45__cpo6cbeginE
	.align		8
        /*0038*/ 	.dword	_ZN39_INTERNAL_91041f4c_4_k_cu_15cd60ee_83044cuda3std3__45__cpo4cendE
	.align		8
        /*0040*/ 	.dword	_ZN39_INTERNAL_91041f4c_4_k_cu_15cd60ee_83044cuda3std3__441_GLOBAL__N__91041f4c_4_k_cu_15cd60ee_83046ignoreE
	.align		8
        /*0048*/ 	.dword	_ZN39_INTERNAL_91041f4c_4_k_cu_15cd60ee_83044cuda3std3__419piecewise_constructE
	.align		8
        /*0050*/ 	.dword	_ZN39_INTERNAL_91041f4c_4_k_cu_15cd60ee_83044cuda3std3__48in_placeE
	.align		8
        /*0058*/ 	.dword	_ZN39_INTERNAL_91041f4c_4_k_cu_15cd60ee_83044cuda3std6ranges3__45__cpo4swapE
	.align		8
        /*0060*/ 	.dword	_ZN39_INTERNAL_91041f4c_4_k_cu_15cd60ee_83044cuda3std6ranges3__45__cpo9iter_moveE
	.align		8
        /*0068*/ 	.dword	_ZN39_INTERNAL_91041f4c_4_k_cu_15cd60ee_83044cute7productE
	.align		8
        /*0070*/ 	.dword	_ZN39_INTERNAL_91041f4c_4_k_cu_15cd60ee_83044cute1_E
	.align		8
        /*0078*/ 	.dword	$str$25
	.align		8
        /*0080*/ 	.dword	$str$26
	.align		8
        /*0088*/ 	.dword	$str$27
	.align		8
        /*0090*/ 	.dword	$str$28


//--------------------- .text._ZN7cutlass13device_kernelINS_4gemm6kernel13GemmUniversalIN4cute5tupleIJiiiiEEENS1_10collective13CollectiveMmaINS1_35MainloopSm100TmaUmmaWarpSpecializedILi8ELi2ELi4ENS5_IJNS4_1CILi2EEENSA_ILi1EEESC_EEEEENS5_IJNSA_ILi128EEENSA_ILi256EEESF_EEENS_12float_e4m3_tENS5_IJlSC_lEEESI_SJ_NS4_8TiledMMAINS4_8MMA_AtomIJNS4_10MMA_TraitsINS4_25SM100_MMA_F8F6F4_2x1SM_SSEJSI_SI_fSF_SG_NS4_17integral_constantINS4_4UMMA5MajorELSQ_0EEESR_NSO_INSP_7ScaleInELSS_0EEEST_EEEEEENS4_6LayoutINS5_IJSC_SC_SC_EEENS5_IJNSA_ILi0EEESY_SY_EEEEENS5_IJNS4_10UnderscoreES11_S11_EEEEENS4_18SM100_TMA_2SM_LOADENS4_14ComposedLayoutINS4_7SwizzleILi3ELi4ELi3EEENS4_18smem_ptr_flag_bitsILi8EEENSW_INS5_IJNSA_ILi8EEESF_EEENS5_IJSF_SC_EEEEEEEvNS4_8identityES14_S1E_vS1F_EENS_8epilogue10collective18CollectiveEpilogueINS1H_23Sm100TmaWarpSpecializedILi4ELi2ELi32ELb0ELb0EEEJNS5_IJNSA_ILi64EEESG_SF_EEENS5_IJNSW_IS1M_SC_EENSW_INS5_IJNSA_ILi32EEESB_EEENS5_IJSC_SF_EEEEEEEESI_SJ_SI_SJ_NS1H_6fusion15FusionCallbacksIS1L_NS1U_17LinearCombinationISI_fSI_fLNS_15FloatRoundStyleE2EEES1N_S1T_JEEENS4_5SM1004TMEM4LOAD26SM100_TMEM_LOAD_32dp32b32xENS4_13SM90_TMA_LOADENS15_INS16_ILi1ELi4ELi3EEES19_NSW_INS5_IJS1A_S1P_EEENS5_IJS1P_SC_EEEEEEENS4_39AutoVectorizingCopyWithAssumedAlignmentILi128EEENS4_14SM90_TMA_STOREES29_S2B_S2B_EEEvvEEEEvNT_6ParamsE --------------------------
	.section	.text._ZN7cutlass13device_kernelINS_4gemm6kernel13GemmUniversalIN4cute5tupleIJiiiiEEENS1_10collective13CollectiveMmaINS1_35MainloopSm100TmaUmmaWarpSpecializedILi8ELi2ELi4ENS5_IJNS4_1CILi2EEENSA_ILi1EEESC_EEEEENS5_IJNSA_ILi128EEENSA_ILi256EEESF_EEENS_12float_e4m3_tENS5_IJlSC_lEEESI_SJ_NS4_8TiledMMAINS4_8MMA_AtomIJNS4_10MMA_TraitsINS4_25SM100_MMA_F8F6F4_2x1SM_SSEJSI_SI_fSF_SG_NS4_17integral_constantINS4_4UMMA5MajorELSQ_0EEESR_NSO_INSP_7ScaleInELSS_0EEEST_EEEEEENS4_6LayoutINS5_IJSC_SC_SC_EEENS5_IJNSA_ILi0EEESY_SY_EEEEENS5_IJNS4_10UnderscoreES11_S11_EEEEENS4_18SM100_TMA_2SM_LOADENS4_14ComposedLayoutINS4_7SwizzleILi3ELi4ELi3EEENS4_18smem_ptr_flag_bitsILi8EEENSW_INS5_IJNSA_ILi8EEESF_EEENS5_IJSF_SC_EEEEEEEvNS4_8identityES14_S1E_vS1F_EENS_8epilogue10collective18CollectiveEpilogueINS1H_23Sm100TmaWarpSpecializedILi4ELi2ELi32ELb0ELb0EEEJNS5_IJNSA_ILi64EEESG_SF_EEENS5_IJNSW_IS1M_SC_EENSW_INS5_IJNSA_ILi32EEESB_EEENS5_IJSC_SF_EEEEEEEESI_SJ_SI_SJ_NS1H_6fusion15FusionCallbacksIS1L_NS1U_17LinearCombinationISI_fSI_fLNS_15FloatRoundStyleE2EEES1N_S1T_JEEENS4_5SM1004TMEM4LOAD26SM100_TMEM_LOAD_32dp32b32xENS4_13SM90_TMA_LOADENS15_INS16_ILi1ELi4ELi3EEES19_NSW_INS5_IJS1A_S1P_EEENS5_IJS1P_SC_EEEEEEENS4_39AutoVectorizingCopyWithAssumedAlignmentILi128EEENS4_14SM90_TMA_STOREES29_S2B_S2B_EEEvvEEEEvNT_6ParamsE,"ax",@progbits
	.align	128
.text._ZN7cutlass13device_kernelINS_4gemm6kernel13GemmUniversalIN4cute5tupleIJiiiiEEENS1_10collective13CollectiveMmaINS1_35MainloopSm100TmaUmmaWarpSpecializedILi8ELi2ELi4ENS5_IJNS4_1CILi2EEENSA_ILi1EEESC_EEEEENS5_IJNSA_ILi128EEENSA_ILi256EEESF_EEENS_12float_e4m3_tENS5_IJlSC_lEEESI_SJ_NS4_8TiledMMAINS4_8MMA_AtomIJNS4_10MMA_TraitsINS4_25SM100_MMA_F8F6F4_2x1SM_SSEJSI_SI_fSF_SG_NS4_17integral_constantINS4_4UMMA5MajorELSQ_0EEESR_NSO_INSP_7ScaleInELSS_0EEEST_EEEEEENS4_6LayoutINS5_IJSC_SC_SC_EEENS5_IJNSA_ILi0EEESY_SY_EEEEENS5_IJNS4_10UnderscoreES11_S11_EEEEENS4_18SM100_TMA_2SM_LOADENS4_14ComposedLayoutINS4_7SwizzleILi3ELi4ELi3EEENS4_18smem_ptr_flag_bitsILi8EEENSW_INS5_IJNSA_ILi8EEESF_EEENS5_IJSF_SC_EEEEEEEvNS4_8identityES14_S1E_vS1F_EENS_8epilogue10collective18CollectiveEpilogueINS1H_23Sm100TmaWarpSpecializedILi4ELi2ELi32ELb0ELb0EEEJNS5_IJNSA_ILi64EEESG_SF_EEENS5_IJNSW_IS1M_SC_EENSW_INS5_IJNSA_ILi32EEESB_EEENS5_IJSC_SF_EEEEEEEESI_SJ_SI_SJ_NS1H_6fusion15FusionCallbacksIS1L_NS1U_17LinearCombinationISI_fSI_fLNS_15FloatRoundStyleE2EEES1N_S1T_JEEENS4_5SM1004TMEM4LOAD26SM100_TMEM_LOAD_32dp32b32xENS4_13SM90_TMA_LOADENS15_INS16_ILi1ELi4ELi3EEES19_NSW_INS5_IJS1A_S1P_EEENS5_IJS1P_SC_EEEEEEENS4_39AutoVectorizingCopyWithAssumedAlignmentILi128EEENS4_14SM90_TMA_STOREES29_S2B_S2B_EEEvvEEEEvNT_6ParamsE:
        .type           _ZN7cutlass13device_kernelINS_4gemm6kernel13GemmUniversalIN4cute5tupleIJiiiiEEENS1_10collective13CollectiveMmaINS1_35MainloopSm100TmaUmmaWarpSpecializedILi8ELi2ELi4ENS5_IJNS4_1CILi2EEENSA_ILi1EEESC_EEEEENS5_IJNSA_ILi128EEENSA_ILi256EEESF_EEENS_12float_e4m3_tENS5_IJlSC_lEEESI_SJ_NS4_8TiledMMAINS4_8MMA_AtomIJNS4_10MMA_TraitsINS4_25SM100_MMA_F8F6F4_2x1SM_SSEJSI_SI_fSF_SG_NS4_17integral_constantINS4_4UMMA5MajorELSQ_0EEESR_NSO_INSP_7ScaleInELSS_0EEEST_EEEEEENS4_6LayoutINS5_IJSC_SC_SC_EEENS5_IJNSA_ILi0EEESY_SY_EEEEENS5_IJNS4_10UnderscoreES11_S11_EEEEENS4_18SM100_TMA_2SM_LOADENS4_14ComposedLayoutINS4_7SwizzleILi3ELi4ELi3EEENS4_18smem_ptr_flag_bitsILi8EEENSW_INS5_IJNSA_ILi8EEESF_EEENS5_IJSF_SC_EEEEEEEvNS4_8identityES14_S1E_vS1F_EENS_8epilogue10collective18CollectiveEpilogueINS1H_23Sm100TmaWarpSpecializedILi4ELi2ELi32ELb0ELb0EEEJNS5_IJNSA_ILi64EEESG_SF_EEENS5_IJNSW_IS1M_SC_EENSW_INS5_IJNSA_ILi32EEESB_EEENS5_IJSC_SF_EEEEEEEESI_SJ_SI_SJ_NS1H_6fusion15FusionCallbacksIS1L_NS1U_17LinearCombinationISI_fSI_fLNS_15FloatRoundStyleE2EEES1N_S1T_JEEENS4_5SM1004TMEM4LOAD26SM100_TMEM_LOAD_32dp32b32xENS4_13SM90_TMA_LOADENS15_INS16_ILi1ELi4ELi3EEES19_NSW_INS5_IJS1A_S1P_EEENS5_IJS1P_SC_EEEEEEENS4_39AutoVectorizingCopyWithAssumedAlignmentILi128EEENS4_14SM90_TMA_STOREES29_S2B_S2B_EEEvvEEEEvNT_6ParamsE,@function
        .size           _ZN7cutlass13device_kernelINS_4gemm6kernel13GemmUniversalIN4cute5tupleIJiiiiEEENS1_10collective13CollectiveMmaINS1_35MainloopSm100TmaUmmaWarpSpecializedILi8ELi2ELi4ENS5_IJNS4_1CILi2EEENSA_ILi1EEESC_EEEEENS5_IJNSA_ILi128EEENSA_ILi256EEESF_EEENS_12float_e4m3_tENS5_IJlSC_lEEESI_SJ_NS4_8TiledMMAINS4_8MMA_AtomIJNS4_10MMA_TraitsINS4_25SM100_MMA_F8F6F4_2x1SM_SSEJSI_SI_fSF_SG_NS4_17integral_constantINS4_4UMMA5MajorELSQ_0EEESR_NSO_INSP_7ScaleInELSS_0EEEST_EEEEEENS4_6LayoutINS5_IJSC_SC_SC_EEENS5_IJNSA_ILi0EEESY_SY_EEEEENS5_IJNS4_10UnderscoreES11_S11_EEEEENS4_18SM100_TMA_2SM_LOADENS4_14ComposedLayoutINS4_7SwizzleILi3ELi4ELi3EEENS4_18smem_ptr_flag_bitsILi8EEENSW_INS5_IJNSA_ILi8EEESF_EEENS5_IJSF_SC_EEEEEEEvNS4_8identityES14_S1E_vS1F_EENS_8epilogue10collective18CollectiveEpilogueINS1H_23Sm100TmaWarpSpecializedILi4ELi2ELi32ELb0ELb0EEEJNS5_IJNSA_ILi64EEESG_SF_EEENS5_IJNSW_IS1M_SC_EENSW_INS5_IJNSA_ILi32EEESB_EEENS5_IJSC_SF_EEEEEEEESI_SJ_SI_SJ_NS1H_6fusion15FusionCallbacksIS1L_NS1U_17LinearCombinationISI_fSI_fLNS_15FloatRoundStyleE2EEES1N_S1T_JEEENS4_5SM1004TMEM4LOAD26SM100_TMEM_LOAD_32dp32b32xENS4_13SM90_TMA_LOADENS15_INS16_ILi1ELi4ELi3EEES19_NSW_INS5_IJS1A_S1P_EEENS5_IJS1P_SC_EEEEEEENS4_39AutoVectorizingCopyWithAssumedAlignmentILi128EEENS4_14SM90_TMA_STOREES29_S2B_S2B_EEEvvEEEEvNT_6ParamsE,(.L_x_203 - _ZN7cutlass13device_kernelINS_4gemm6kernel13GemmUniversalIN4cute5tupleIJiiiiEEENS1_10collective13CollectiveMmaINS1_35MainloopSm100TmaUmmaWarpSpecializedILi8ELi2ELi4ENS5_IJNS4_1CILi2EEENSA_ILi1EEESC_EEEEENS5_IJNSA_ILi128EEENSA_ILi256EEESF_EEENS_12float_e4m3_tENS5_IJlSC_lEEESI_SJ_NS4_8TiledMMAINS4_8MMA_AtomIJNS4_10MMA_TraitsINS4_25SM100_MMA_F8F6F4_2x1SM_SSEJSI_SI_fSF_SG_NS4_17integral_constantINS4_4UMMA5MajorELSQ_0EEESR_NSO_INSP_7ScaleInELSS_0EEEST_EEEEEENS4_6LayoutINS5_IJSC_SC_SC_EEENS5_IJNSA_ILi0EEESY_SY_EEEEENS5_IJNS4_10UnderscoreES11_S11_EEEEENS4_18SM100_TMA_2SM_LOADENS4_14ComposedLayoutINS4_7SwizzleILi3ELi4ELi3EEENS4_18smem_ptr_flag_bitsILi8EEENSW_INS5_IJNSA_ILi8EEESF_EEENS5_IJSF_SC_EEEEEEEvNS4_8identityES14_S1E_vS1F_EENS_8epilogue10collective18CollectiveEpilogueINS1H_23Sm100TmaWarpSpecializedILi4ELi2ELi32ELb0ELb0EEEJNS5_IJNSA_ILi64EEESG_SF_EEENS5_IJNSW_IS1M_SC_EENSW_INS5_IJNSA_ILi32EEESB_EEENS5_IJSC_SF_EEEEEEEESI_SJ_SI_SJ_NS1H_6fusion15FusionCallbacksIS1L_NS1U_17LinearCombinationISI_fSI_fLNS_15FloatRoundStyleE2EEES1N_S1T_JEEENS4_5SM1004TMEM4LOAD26SM100_TMEM_LOAD_32dp32b32xENS4_13SM90_TMA_LOADENS15_INS16_ILi1ELi4ELi3EEES19_NSW_INS5_IJS1A_S1P_EEENS5_IJS1P_SC_EEEEEEENS4_39AutoVectorizingCopyWithAssumedAlignmentILi128EEENS4_14SM90_TMA_STOREES29_S2B_S2B_EEEvvEEEEvNT_6ParamsE)
        .other          _ZN7cutlass13device_kernelINS_4gemm6kernel13GemmUniversalIN4cute5tupleIJiiiiEEENS1_10collective13CollectiveMmaINS1_35MainloopSm100TmaUmmaWarpSpecializedILi8ELi2ELi4ENS5_IJNS4_1CILi2EEENSA_ILi1EEESC_EEEEENS5_IJNSA_ILi128EEENSA_ILi256EEESF_EEENS_12float_e4m3_tENS5_IJlSC_lEEESI_SJ_NS4_8TiledMMAINS4_8MMA_AtomIJNS4_10MMA_TraitsINS4_25SM100_MMA_F8F6F4_2x1SM_SSEJSI_SI_fSF_SG_NS4_17integral_constantINS4_4UMMA5MajorELSQ_0EEESR_NSO_INSP_7ScaleInELSS_0EEEST_EEEEEENS4_6LayoutINS5_IJSC_SC_SC_EEENS5_IJNSA_ILi0EEESY_SY_EEEEENS5_IJNS4_10UnderscoreES11_S11_EEEEENS4_18SM100_TMA_2SM_LOADENS4_14ComposedLayoutINS4_7SwizzleILi3ELi4ELi3EEENS4_18smem_ptr_flag_bitsILi8EEENSW_INS5_IJNSA_ILi8EEESF_EEENS5_IJSF_SC_EEEEEEEvNS4_8identityES14_S1E_vS1F_EENS_8epilogue10collective18CollectiveEpilogueINS1H_23Sm100TmaWarpSpecializedILi4ELi2ELi32ELb0ELb0EEEJNS5_IJNSA_ILi64EEESG_SF_EEENS5_IJNSW_IS1M_SC_EENSW_INS5_IJNSA_ILi32EEESB_EEENS5_IJSC_SF_EEEEEEEESI_SJ_SI_SJ_NS1H_6fusion15FusionCallbacksIS1L_NS1U_17LinearCombinationISI_fSI_fLNS_15FloatRoundStyleE2EEES1N_S1T_JEEENS4_5SM1004TMEM4LOAD26SM100_TMEM_LOAD_32dp32b32xENS4_13SM90_TMA_LOADENS15_INS16_ILi1ELi4ELi3EEES19_NSW_INS5_IJS1A_S1P_EEENS5_IJS1P_SC_EEEEEEENS4_39AutoVectorizingCopyWithAssumedAlignmentILi128EEENS4_14SM90_TMA_STOREES29_S2B_S2B_EEEvvEEEEvNT_6ParamsE,@"STO_CUDA_ENTRY STV_DEFAULT"
_ZN7cutlass13device_kernelINS_4gemm6kernel13GemmUniversalIN4cute5tupleIJiiiiEEENS1_10collective13CollectiveMmaINS1_35MainloopSm100TmaUmmaWarpSpecializedILi8ELi2ELi4ENS5_IJNS4_1CILi2EEENSA_ILi1EEESC_EEEEENS5_IJNSA_ILi128EEENSA_ILi256EEESF_EEENS_12float_e4m3_tENS5_IJlSC_lEEESI_SJ_NS4_8TiledMMAINS4_8MMA_AtomIJNS4_10MMA_TraitsINS4_25SM100_MMA_F8F6F4_2x1SM_SSEJSI_SI_fSF_SG_NS4_17integral_constantINS4_4UMMA5MajorELSQ_0EEESR_NSO_INSP_7ScaleInELSS_0EEEST_EEEEEENS4_6LayoutINS5_IJSC_SC_SC_EEENS5_IJNSA_ILi0EEESY_SY_EEEEENS5_IJNS4_10UnderscoreES11_S11_EEEEENS4_18SM100_TMA_2SM_LOADENS4_14ComposedLayoutINS4_7SwizzleILi3ELi4ELi3EEENS4_18smem_ptr_flag_bitsILi8EEENSW_INS5_IJNSA_ILi8EEESF_EEENS5_IJSF_SC_EEEEEEEvNS4_8identityES14_S1E_vS1F_EENS_8epilogue10collective18CollectiveEpilogueINS1H_23Sm100TmaWarpSpecializedILi4ELi2ELi32ELb0ELb0EEEJNS5_IJNSA_ILi64EEESG_SF_EEENS5_IJNSW_IS1M_SC_EENSW_INS5_IJNSA_ILi32EEESB_EEENS5_IJSC_SF_EEEEEEEESI_SJ_SI_SJ_NS1H_6fusion15FusionCallbacksIS1L_NS1U_17LinearCombinationISI_fSI_fLNS_15FloatRoundStyleE2EEES1N_S1T_JEEENS4_5SM1004TMEM4LOAD26SM100_TMEM_LOAD_32dp32b32xENS4_13SM90_TMA_LOADENS15_INS16_ILi1ELi4ELi3EEES19_NSW_INS5_IJS1A_S1P_EEENS5_IJS1P_SC_EEEEEEENS4_39AutoVectorizingCopyWithAssumedAlignmentILi128EEENS4_14SM90_TMA_STOREES29_S2B_S2B_EEEvvEEEEvNT_6ParamsE:
[----:B------:R-:W1:Y:S01]  /*0000*/  LDC R1, c[0x0][0x37c] ;  /* 0x0000df00ff017b82 */ /* 0x000e620000000800 */
[----:B------:R-:W2:Y:S01]  /*0010*/  S2R R109, SR_TID.X ;  /* 0x00000000006d7919 */ /* 0x000ea20000002100 */
[----:B------:R-:W3:Y:S06]  /*0020*/  LDCU.64 UR6, c[0x0][0x890] ;  /* 0x00011200ff0677ac */ /* 0x000eec0008000a00 */
[----:B------:R-:W4:Y:S01]  /*0030*/  S2UR UR37, SR_CgaCtaId ;  /* 0x00000000002579c3 */ /* 0x000f220000008800 */
[----:B------:R-:W-:Y:S02]  /*0040*/  PRMT R96, RZ, 0x7610, R96 ;  /* 0x00007610ff607816 */ /* 0x000fe40000000060 */
[----:B------:R-:W-:Y:S01]  /*0050*/  ELECT P1, URZ, PT ;  /* 0x0000000000ff782f */ /* 0x000fe20003820000 */
[----:B------:R-:W1:Y:S01]  /*0060*/  LDCU.64 UR46, c[0x0][0x358] ;  /* 0x00006b00ff2e77ac */ /* 0x000e620008000a00 */
[----:B---3--:R-:W-:-:S04]  /*0070*/  UISETP.NE.U32.AND UP0, UPT, UR6, URZ, UPT ;  /* 0x000000ff0600728c */ /* 0x008fc8000bf05070 */
[----:B------:R-:W-:Y:S02]  /*0080*/  UISETP.NE.AND.EX UP0, UPT, UR7, URZ, UPT, UP0 ;  /* 0x000000ff0700728c */ /* 0x000fe4000bf05300 */
[----:B----4-:R-:W-:Y:S02]  /*0090*/  ULOP3.LUT UR5, UR37, 0x1, URZ, 0xc0, !UPT ;  /* 0x0000000125057892 */ /* 0x010fe4000f8ec0ff */
[----:B------:R-:W-:Y:S01]  /*00a0*/  ULOP3.LUT UR4, UR37, 0x1, URZ, 0x3c, !UPT ;  /* 0x0000000125047892 */ /* 0x000fe2000f8e3cff */
[----:B--2---:R-:W-:-:S05]  /*00b0*/  SHF.R.U32.HI R102, RZ, 0x5, R109 ;  /* 0x00000005ff667819 */ /* 0x004fca000001166d */
[----:B------:R-:W2:Y:S02]  /*00c0*/  SHFL.IDX PT, R0, R102, RZ, 0x1f ;  /* 0x00001fff66007589 */ /* 0x000ea400000e0000 */
[----:B--2---:R-:W-:Y:S01]  /*00d0*/  R2UR UR10, R0 ;  /* 0x00000000000a72ca */ /* 0x004fe200000e0000 */
[----:B-1----:R-:W-:-:S14]  /*00e0*/  BRA.U UP0, `(.L_x_0) ;  /* 0x00000001002c7547 */ /* 0x002fdc000b800000 */
[----:B------:R-:W1:Y:S02]  /*00f0*/  LDCU.64 UR8, c[0x0][0x888] ;  /* 0x00011100ff0877ac */ /* 0x000e640008000a00 */
[----:B-1----:R-:W-:-:S04]  /*0100*/  UISETP.NE.U32.AND UP0, UPT, UR8, URZ, UPT ;  /* 0x000000ff0800728c */ /* 0x002fc8000bf05070 */
[----:B------:R-:W-:-:S09]  /*0110*/  UISETP.NE.AND.EX UP0, UPT, UR9, URZ, UPT, UP0 ;  /* 0x000000ff0900728c */ /* 0x000fd2000bf05300 */
[----:B------:R-:W-:Y:S05]  /*0120*/  BRA.U !UP0, `(.L_x_1) ;  /* 0x0000000108107547 */ /* 0x000fea000b800000 */
[----:B------:R-:W1:Y:S02]  /*0130*/  LDC.64 R2, c[0x0][0x888] ;  /* 0x00022200ff027b82 */ /* 0x000e640000000a00 */
[----:B-1----:R1:W5:Y:S01]  /*0140*/  LDG.E R49, desc[UR46][R2.64] ;  /* 0x0000002e02317981 */ /* 0x002362000c1e1900 */
[----:B------:R-:W-:Y:S01]  /*0150*/  HFMA2 R96, -RZ, RZ, 0, 5.9604644775390625e-08 ;  /* 0x00000001ff607431 */ /* 0x000fe200000001ff */
[----:B------:R-:W-:Y:S05]  /*0160*/  BRA `(.L_x_0) ;  /* 0x00000000000c7947 */ /* 0x000fea0003800000 */
.L_x_1:
[----:B------:R-:W1:Y:S01]  /*0170*/  LDCU UR8, c[0x0][0x880] ;  /* 0x00011000ff0877ac */ /* 0x000e620008000800 */
[----:B------:R-:W-:Y:S01]  /*0180*/  HFMA2 R96, -RZ, RZ, 0, 5.9604644775390625e-08 ;  /* 0x00000001ff607431 */ /* 0x000fe200000001ff */
[----:B-1----:R-:W-:-:S07]  /*0190*/  MOV R49, UR8 ;  /* 0x0000000800317c02 */ /* 0x002fce0008000f00 */
.L_x_0:
[----:B------:R-:W2:Y:S02]  /*01a0*/  LDCU.64 UR8, c[0x0][0x8b0] ;  /* 0x00011600ff0877ac */ /* 0x000ea40008000a00 */
[----:B--2---:R-:W-:-:S04]  /*01b0*/  UISETP.NE.U32.AND UP0, UPT, UR8, URZ, UPT ;  /* 0x000000ff0800728c */ /* 0x004fc8000bf05070 */
[----:B------:R-:W-:-:S09]  /*01c0*/  UISETP.NE.AND.EX UP0, UPT, UR9, URZ, UPT, UP0 ;  /* 0x000000ff0900728c */ /* 0x000fd2000bf05300 */
[----:B------:R-:W-:Y:S05]  /*01d0*/  BRA.U UP0, `(.L_x_2) ;  /* 0x0000000100247547 */ /* 0x000fea000b800000 */
[----:B------:R-:W2:Y:S02]  /*01e0*/  LDCU.64 UR8, c[0x0][0x8a8] ;  /* 0x00011500ff0877ac */ /* 0x000ea40008000a00 */
[----:B--2---:R-:W-:-:S04]  /*01f0*/  UISETP.NE.U32.AND UP0, UPT, UR8, URZ, UPT ;  /* 0x000000ff0800728c */ /* 0x004fc8000bf05070 */
[----:B------:R-:W-:-:S09]  /*0200*/  UISETP.NE.AND.EX UP0, UPT, UR9, URZ, UPT, UP0 ;  /* 0x000000ff0900728c */ /* 0x000fd2000bf05300 */
[----:B------:R-:W-:Y:S05]  /*0210*/  BRA.U !UP0, `(.L_x_3) ;  /* 0x00000001080c7547 */ /* 0x000fea000b800000 */
[----:B-1----:R-:W1:Y:S02]  /*0220*/  LDC.64 R2, c[0x0][0x8a8] ;  /* 0x00022a00ff027b82 */ /* 0x002e640000000a00 */
[----:B-1----:R2:W5:Y:S01]  /*0230*/  LDG.E R47, desc[UR46][R2.64] ;  /* 0x0000002e022f7981 */ /* 0x002562000c1e1900 */
[----:B------:R-:W-:Y:S05]  /*0240*/  BRA `(.L_x_2) ;  /* 0x0000000000087947 */ /* 0x000fea0003800000 */
.L_x_3:
[----:B------:R-:W2:Y:S02]  /*0250*/  LDCU UR8, c[0x0][0x8a0] ;  /* 0x00011400ff0877ac */ /* 0x000ea40008000800 */
[----:B--2---:R-:W-:Y:S02]  /*0260*/  MOV R47, UR8 ;  /* 0x00000008002f7c02 */ /* 0x004fe40008000f00 */
.L_x_2:
[----:B------:R-:W-:Y:S01]  /*0270*/  IMAD.U32 R0, RZ, RZ, UR10 ;  /* 0x0000000aff007e24 */ /* 0x000fe2000f8e00ff */
[----:B------:R-:W-:Y:S04]  /*0280*/  BSSY.RECONVERGENT B0, `(.L_x_4) ;  /* 0x000000c000007945 */ /* 0x000fe80003800200 */
[C---:B------:R-:W-:Y:S02]  /*0290*/  ISETP.NE.OR P2, PT, R0.reuse, 0x1, !P1 ;  /* 0x000000010000780c */ /* 0x040fe40004f45670 */
[----:B------:R-:W-:-:S11]  /*02a0*/  ISETP.NE.OR P0, PT, R0, 0x3, !P1 ;  /* 0x000000030000780c */ /* 0x000fd60004f05670 */
[----:B------:R-:W-:Y:S05]  /*02b0*/  @P2 BRA `(.L_x_5) ;  /* 0x0000000000202947 */ /* 0x000fea0003800000 */
[----:B------:R-:W3:Y:S02]  /*02c0*/  LDCU.64 UR8, c[0x0][0x348] ;  /* 0x00006900ff0877ac */ /* 0x000ee40008000a00 */
[----:B---3--:R-:W-:Y:S02]  /*02d0*/  UIADD3 UR12, UP1, UPT, UR8, 0x80, URZ ;  /* 0x00000080080c7890 */ /* 0x008fe4000ff3e0ff */
[----:B------:R-:W-:Y:S02]  /*02e0*/  UIADD3 UR8, UP0, UPT, UR8, 0x180, URZ ;  /* 0x0000018008087890 */ /* 0x000fe4000ff1e0ff */
[----:B------:R-:W-:Y:S02]  /*02f0*/  UIADD3.X UR13, UPT, UPT, URZ, UR9, URZ, UP1, !UPT ;  /* 0x00000009ff0d7290 */ /* 0x000fe40008ffe4ff */
[----:B------:R-:W-:-:S07]  /*0300*/  UIADD3.X UR9, UPT, UPT, URZ, UR9, URZ, UP0, !UPT ;  /* 0x00000009ff097290 */ /* 0x000fce00087fe4ff */
[----:B------:R3:W-:Y:S02]  /*0310*/  UTMACCTL.PF [UR12] ;  /* 0x000000000c0079b9 */ /* 0x0007e40008040000 */
[----:B------:R3:W-:Y:S02]  /*0320*/  UTMACCTL.PF [UR8] ;  /* 0x00000000080079b9 */ /* 0x0007e40008040000 */
[----:B---3--:R-:W-:Y:S01]  /*0330*/  NOP ;  /* 0x0000000000007918 */ /* 0x008fe20000000000 */
.L_x_5:
[----:B------:R-:W-:Y:S05]  /*0340*/  BSYNC.RECONVERGENT B0 ;  /* 0x0000000000007941 */ /* 0x000fea0003800200 */
.L_x_4:
[----:B------:R-:W-:Y:S04]  /*0350*/  BSSY.RECONVERGENT B0, `(.L_x_6) ;  /* 0x000000a000007945 */ /* 0x000fe80003800200 */
        /* <DEDUP_REMOVED lines=9> */
.L_x_7:
[----:B------:R-:W-:Y:S05]  /*03f0*/  BSYNC.RECONVERGENT B0 ;  /* 0x0000000000007941 */ /* 0x000fea0003800200 */
.L_x_6:
[----:B------:R-:W3:Y:S01]  /*0400*/  LDCU.64 UR8, c[0x0][0x888] ;  /* 0x00011100ff0877ac */ /* 0x000ee20008000a00 */
[----:B------:R-:W-:Y:S02]  /*0410*/  UISETP.EQ.U32.AND UP1, UPT, UR6, URZ, UPT ;  /* 0x000000ff0600728c */ /* 0x000fe4000bf22070 */
[----:B------:R-:W-:Y:S02]  /*0420*/  UPLOP3.LUT UP5, UPT, UPT, UPT, UPT, 0x80, 0x8 ;  /* 0x000000000008789c */ /* 0x000fe40003faf070 */
[----:B---3--:R-:W-:-:S04]  /*0430*/  UISETP.NE.U32.AND UP0, UPT, UR8, URZ, UPT ;  /* 0x000000ff0800728c */ /* 0x008fc8000bf05070 */
[----:B------:R-:W-:-:S04]  /*0440*/  UISETP.NE.AND.EX UP0, UPT, UR9, URZ, UPT, UP0 ;  /* 0x000000ff0900728c */ /* 0x000fc8000bf05300 */
[----:B------:R-:W-:-:S04]  /*0450*/  UISETP.EQ.OR.EX UP2, UPT, UR7, URZ, !UP0, UP1 ;  /* 0x000000ff0700728c */ /* 0x000fc8000c742710 */
[----:B------:R-:W-:-:S05]  /*0460*/  UP2UR UR50, UPR, URZ, 0x4 ;  /* 0x00000004ff327883 */ /* 0x000fca0008000000 */
[----:B------:R-:W-:Y:S07]  /*0470*/  BRA.U !UP2, `(.L_x_8) ;  /* 0x000000010a207547 */ /* 0x000fee000b800000 */
[----:B------:R-:W-:Y:S01]  /*0480*/  UISETP.NE.U32.AND UP2, UPT, UR6, URZ, UPT ;  /* 0x000000ff0600728c */ /* 0x000fe2000bf45070 */
[----:B-----5:R-:W-:Y:S01]  /*0490*/  FSETP.NEU.AND P0, PT, R49, RZ, PT ;  /* 0x000000ff3100720b */ /* 0x020fe20003f0d000 */
[----:B------:R-:W-:Y:S02]  /*04a0*/  USEL UR6, URZ, 0xffffffff, UP0 ;  /* 0xffffffffff067887 */ /* 0x000fe40008000000 */
[----:B------:R-:W-:-:S10]  /*04b0*/  UISETP.NE.AND.EX UP2, UPT, UR7, URZ, UPT, UP2 ;  /* 0x000000ff0700728c */ /* 0x000fd4000bf45320 */
[----:B------:R-:W-:Y:S01]  /*04c0*/  VOTEU.ANY UP1, P0 ;  /* 0x0000000000ff7886 */ /* 0x000fe20000020100 */
[----:B------:R-:W-:-:S04]  /*04d0*/  @!UP2 USEL UR6, URZ, 0xffffffff, UP1 ;  /* 0xffffffffff06a887 */ /* 0x000fc80008800000 */
[----:B------:R-:W-:-:S04]  /*04e0*/  ULOP3.LUT UR6, UR6, 0x1, URZ, 0xc0, !UPT ;  /* 0x0000000106067892 */ /* 0x000fc8000f8ec0ff */
[----:B------:R-:W-:-:S11]  /*04f0*/  UISETP.NE.U32.AND UP5, UPT, UR6, 0x1, UPT ;  /* 0x000000010600788c */ /* 0x000fd6000bfa5070 */
.L_x_8:
[----:B------:R-:W3:Y:S01]  /*0500*/  SHFL.IDX PT, R0, R102, RZ, 0x1f ;  /* 0x00001fff66007589 */ /* 0x000ee200000e0000 */
[----:B------:R-:W-:-:S04]  /*0510*/  UISETP.NE.AND UP1, UPT, UR10, 0x2, UPT ;  /* 0x000000020a00788c */ /* 0x000fc8000bf25270 */
[----:B------:R-:W-:Y:S02]  /*0520*/  UISETP.EQ.AND UP2, UPT, UR5, URZ, !UP1 ;  /* 0x000000ff0500728c */ /* 0x000fe4000cf42270 */
[----:B------:R-:W-:-:S04]  /*0530*/  USEL UR6, URZ, 0x1, UP1 ;  /* 0x00000001ff067887 */ /* 0x000fc80008800000 */
[----:B------:R-:W-:Y:S02]  /*0540*/  PLOP3.LUT P5, PT, P1, PT, UP2, 0x80, 0x8 ;  /* 0x000000000008781c */ /* 0x000fe40000faf028 */
[----:B---3--:R-:W-:-:S13]  /*0550*/  ISETP.NE.AND P0, PT, R0, RZ, PT ;  /* 0x000000ff0000720c */ /* 0x008fda0003f05270 */
[----:B------:R-:W-:Y:S05]  /*0560*/  @P0 BRA `(.L_x_9) ;  /* 0x0000000000640947 */ /* 0x000fea0003800000 */
[----:B------:R-:W-:Y:S01]  /*0570*/  UMOV UR8, 0x400 ;  /* 0x0000040000087882 */ /* 0x000fe20000000000 */
[----:B------:R-:W-:Y:S01]  /*0580*/  UMOV UR7, 0x1 ;  /* 0x0000000100077882 */ /* 0x000fe20000000000 */
[----:B------:R-:W-:Y:S02]  /*0590*/  ULEA UR8, UR37, UR8, 0x18 ;  /* 0x0000000825087291 */ /* 0x000fe4000f8ec0ff */
[----:B------:R-:W-:-:S04]  /*05a0*/  UIADD3 UR12, UPT, UPT, -UR7, 0x100000, URZ ;  /* 0x00100000070c7890 */ /* 0x000fc8000fffe1ff */
[----:B------:R-:W-:Y:S02]  /*05b0*/  USHF.L.U32 UR13, UR12, 0xb, URZ ;  /* 0x0000000b0c0d7899 */ /* 0x000fe400080006ff */
[----:B------:R-:W-:Y:S01]  /*05c0*/  USHF.L.U32 UR12, UR12, 0x1, URZ ;  /* 0x000000010c0c7899 */ /* 0x000fe200080006ff */
[----:B------:R-:W-:Y:S01]  /*05d0*/  ELECT P0, URZ, PT ;  /* 0x0000000000ff782f */ /* 0x000fe20003800000 */
[----:B------:R-:W3:Y:S10]  /*05e0*/  FENCE.VIEW.ASYNC.S ;  /* 0x00000000000073c6 */ /* 0x000ef40000000000 */
[----:B---3--:R3:W4:Y:S01]  /*05f0*/  SYNCS.EXCH.64 URZ, [UR8], UR12 ;  /* 0x0000000c08ff75b2 */ /* 0x0087220008000100 */
[----:B------:R3:W1:Y:S01]  /*0600*/  SYNCS.EXCH.64 URZ, [UR8+0x40], UR12 ;  /* 0x0000400c08ff75b2 */ /* 0x0006620008000100 */
        /* <DEDUP_REMOVED lines=13> */
[----:B------:R3:W1:Y:S02]  /*06e0*/  SYNCS.EXCH.64 URZ, [UR8+0x78], UR12 ;  /* 0x0000780c08ff75b2 */ /* 0x0006640008000100 */
[----:B---3--:R-:W-:Y:S01]  /*06f0*/  NOP ;  /* 0x0000000000007918 */ /* 0x008fe20000000000 */
.L_x_9:
[----:B------:R-:W3:Y:S01]  /*0700*/  SHFL.IDX PT, R0, R102, RZ, 0x1f ;  /* 0x00001fff66007589 */ /* 0x000ee200000e0000 */
[----:B------:R-:W-:Y:S01]  /*0710*/  NOP ;  /* 0x0000000000007918 */ /* 0x000fe20000000000 */
[----:B---3--:R-:W-:-:S13]  /*0720*/  ISETP.NE.AND P0, PT, R0, 0x1, PT ;  /* 0x000000010000780c */ /* 0x008fda0003f05270 */
[----:B------:R-:W-:Y:S05]  /*0730*/  @P0 BRA `(.L_x_10) ;  /* 0x0000000000540947 */ /* 0x000fea0003800000 */
[----:B------:R-:W-:Y:S01]  /*0740*/  UMOV UR9, 0x400 ;  /* 0x0000040000097882 */ /* 0x000fe20000000000 */
[----:B------:R-:W-:Y:S01]  /*0750*/  UMOV UR8, 0x20 ;  /* 0x0000002000087882 */ /* 0x000fe20000000000 */
[----:B------:R-:W-:Y:S01]  /*0760*/  UMOV UR7, 0x80 ;  /* 0x0000008000077882 */ /* 0x000fe20000000000 */
[----:B------:R-:W-:Y:S02]  /*0770*/  ULEA UR9, UR37, UR9, 0x18 ;  /* 0x0000000925097291 */ /* 0x000fe4000f8ec0ff */
[----:B------:R-:W-:-:S04]  /*0780*/  UIADD3 UR12, UPT, UPT, -UR8, 0x100000, URZ ;  /* 0x00100000080c7890 */ /* 0x000fc8000fffe1ff */
[----:B------:R-:W-:Y:S02]  /*0790*/  USHF.L.U32 UR13, UR12, 0xb, URZ ;  /* 0x0000000b0c0d7899 */ /* 0x000fe400080006ff */
[----:B------:R-:W-:Y:S02]  /*07a0*/  USHF.L.U32 UR12, UR12, 0x1, URZ ;  /* 0x000000010c0c7899 */ /* 0x000fe400080006ff */
[----:B------:R-:W-:-:S04]  /*07b0*/  UIADD3 UR14, UPT, UPT, -UR7, 0x100000, URZ ;  /* 0x00100000070e7890 */ /* 0x000fc8000fffe1ff */
[----:B------:R-:W-:Y:S02]  /*07c0*/  USHF.L.U32 UR15, UR14, 0xb, URZ ;  /* 0x0000000b0e0f7899 */ /* 0x000fe400080006ff */
[----:B------:R-:W-:Y:S01]  /*07d0*/  USHF.L.U32 UR14, UR14, 0x1, URZ ;  /* 0x000000010e0e7899 */ /* 0x000fe200080006ff */
[----:B------:R-:W-:Y:S01]  /*07e0*/  ELECT P0, URZ, PT ;  /* 0x0000000000ff782f */ /* 0x000fe20003800000 */
[----:B------:R-:W3:Y:S02]  /*07f0*/  FENCE.VIEW.ASYNC.S ;  /* 0x00000000000073c6 */ /* 0x000ee40000000000 */
[----:B---3--:R3:W1:Y:S08]  /*0800*/  SYNCS.EXCH.64 URZ, [UR9+0x80], UR12 ;  /* 0x0000800c09ff75b2 */ /* 0x0086700008000100 */
[----:B------:R3:W1:Y:S01]  /*0810*/  SYNCS.EXCH.64 URZ, [UR9+0xa0], UR14 ;  /* 0x0000a00e09ff75b2 */ /* 0x0006620008000100 */
[----:B------:R3:W1:Y:S01]  /*0820*/  SYNCS.EXCH.64 URZ, [UR9+0x88], UR12 ;  /* 0x0000880c09ff75b2 */ /* 0x0006620008000100 */
[----:B------:R3:W1:Y:S01]  /*0830*/  SYNCS.EXCH.64 URZ, [UR9+0xa8], UR14 ;  /* 0x0000a80e09ff75b2 */ /* 0x0006620008000100 */
[----:B------:R3:W1:Y:S01]  /*0840*/  SYNCS.EXCH.64 URZ, [UR9+0x90], UR12 ;  /* 0x0000900c09ff75b2 */ /* 0x0006620008000100 */
[----:B------:R3:W1:Y:S01]  /*0850*/  SYNCS.EXCH.64 URZ, [UR9+0xb0], UR14 ;  /* 0x0000b00e09ff75b2 */ /* 0x0006620008000100 */
[----:B------:R3:W1:Y:S01]  /*0860*/  SYNCS.EXCH.64 URZ, [UR9+0x98], UR12 ;  /* 0x0000980c09ff75b2 */ /* 0x0006620008000100 */
[----:B------:R3:W1:Y:S01]  /*0870*/  SYNCS.EXCH.64 URZ, [UR9+0xb8], UR14 ;  /* 0x0000b80e09ff75b2 */ /* 0x0006620008000100 */
[----:B------:R-:W-:Y:S01]  /*0880*/  NOP ;  /* 0x0000000000007918 */ /* 0x000fe20000000000 */
.L_x_10:
[----:B------:R-:W2:Y:S01]  /*0890*/  SHFL.IDX PT, R0, R102, RZ, 0x1f ;  /* 0x00001fff66007589 */ /* 0x000ea200000e0000 */
[----:B------:R-:W-:Y:S01]  /*08a0*/  NOP ;  /* 0x0000000000007918 */ /* 0x000fe20000000000 */
[----:B--2---:R-:W-:-:S13]  /*08b0*/  ISETP.NE.AND P0, PT, R0, 0x3, PT ;  /* 0x000000030000780c */ /* 0x004fda0003f05270 */
[----:B------:R-:W-:Y:S05]  /*08c0*/  @P0 BRA `(.L_x_11) ;  /* 0x00000000002c0947 */ /* 0x000fea0003800000 */
[----:B------:R-:W-:Y:S01]  /*08d0*/  UMOV UR8, 0x400 ;  /* 0x0000040000087882 */ /* 0x000fe20000000000 */
[----:B------:R-:W-:Y:S01]  /*08e0*/  UMOV UR7, 0x20 ;  /* 0x0000002000077882 */ /* 0x000fe20000000000 */
[----:B------:R-:W-:Y:S02]  /*08f0*/  ULEA UR8, UR37, UR8, 0x18 ;  /* 0x0000000825087291 */ /* 0x000fe4000f8ec0ff */
[----:B---3--:R-:W-:-:S04]  /*0900*/  UIADD3 UR12, UPT, UPT, -UR7, 0x100000, URZ ;  /* 0x00100000070c7890 */ /* 0x008fc8000fffe1ff */
[----:B------:R-:W-:Y:S02]  /*0910*/  USHF.L.U32 UR13, UR12, 0xb, URZ ;  /* 0x0000000b0c0d7899 */ /* 0x000fe400080006ff */
[----:B------:R-:W-:Y:S01]  /*0920*/  USHF.L.U32 UR12, UR12, 0x1, URZ ;  /* 0x000000010c0c7899 */ /* 0x000fe200080006ff */
[----:B------:R-:W-:Y:S01]  /*0930*/  ELECT P0, URZ, PT ;  /* 0x0000000000ff782f */ /* 0x000fe20003800000 */
[----:B------:R-:W2:Y:S10]  /*0940*/  FENCE.VIEW.ASYNC.S ;  /* 0x00000000000073c6 */ /* 0x000eb40000000000 */
[----:B--2---:R2:W3:Y:S01]  /*0950*/  SYNCS.EXCH.64 URZ, [UR8+0xc0], UR12 ;  /* 0x0000c00c08ff75b2 */ /* 0x0044e20008000100 */
[----:B------:R2:W1:Y:S01]  /*0960*/  SYNCS.EXCH.64 URZ, [UR8+0xc8], UR12 ;  /* 0x0000c80c08ff75b2 */ /* 0x0004620008000100 */
[----:B------:R-:W-:Y:S01]  /*0970*/  NOP ;  /* 0x0000000000007918 */ /* 0x000fe20000000000 */
.L_x_11:
[----:B------:R-:W4:Y:S01]  /*0980*/  SHFL.IDX PT, R0, R102, RZ, 0x1f ;  /* 0x00001fff66007589 */ /* 0x000f2200000e0000 */
[----:B------:R-:W-:Y:S01]  /*0990*/  NOP ;  /* 0x0000000000007918 */ /* 0x000fe20000000000 */
[----:B----4-:R-:W-:-:S13]  /*09a0*/  ISETP.NE.AND P0, PT, R0, 0x4, PT ;  /* 0x000000040000780c */ /* 0x010fda0003f05270 */
[----:B------:R-:W-:Y:S05]  /*09b0*/  @P0 BRA `(.L_x_12) ;  /* 0x0000000000480947 */ /* 0x000fea0003800000 */
[----:B---3--:R-:W-:Y:S01]  /*09c0*/  UMOV UR9, 0x1e0 ;  /* 0x000001e000097882 */ /* 0x008fe20000000000 */
[----:B--2---:R-:W-:Y:S01]  /*09d0*/  UMOV UR8, 0x400 ;  /* 0x0000040000087882 */ /* 0x004fe20000000000 */
[----:B------:R-:W-:Y:S01]  /*09e0*/  USEL UR9, UR9, 0x1a0, UP5 ;  /* 0x000001a009097887 */ /* 0x000fe2000a800000 */
        /* <DEDUP_REMOVED lines=9> */
[----:B------:R-:W2:Y:S02]  /*0a80*/  FENCE.VIEW.ASYNC.S ;  /* 0x00000000000073c6 */ /* 0x000ea40000000000 */
[----:B--2---:R4:W2:Y:S08]  /*0a90*/  SYNCS.EXCH.64 URZ, [UR8+0xd0], UR12 ;  /* 0x0000d00c08ff75b2 */ /* 0x0048b00008000100 */
[----:B------:R4:W3:Y:S01]  /*0aa0*/  SYNCS.EXCH.64 URZ, [UR8+0xe0], UR14 ;  /* 0x0000e00e08ff75b2 */ /* 0x0008e20008000100 */
[----:B------:R4:W1:Y:S01]  /*0ab0*/  SYNCS.EXCH.64 URZ, [UR8+0xd8], UR12 ;  /* 0x0000d80c08ff75b2 */ /* 0x0008620008000100 */
[----:B------:R4:W1:Y:S02]  /*0ac0*/  SYNCS.EXCH.64 URZ, [UR8+0xe8], UR14 ;  /* 0x0000e80e08ff75b2 */ /* 0x0008640008000100 */
[----:B----4-:R-:W-:Y:S01]  /*0ad0*/  NOP ;  /* 0x0000000000007918 */ /* 0x010fe20000000000 */
.L_x_12:
[----:B------:R-:W4:Y:S01]  /*0ae0*/  SHFL.IDX PT, R0, R102, RZ, 0x1f ;  /* 0x00001fff66007589 */ /* 0x000f2200000e0000 */
[----:B------:R-:W-:Y:S01]  /*0af0*/  NOP ;  /* 0x0000000000007918 */ /* 0x000fe20000000000 */
[----:B----4-:R-:W-:-:S13]  /*0b00*/  ISETP.NE.AND P0, PT, R0, 0x5, PT ;  /* 0x000000050000780c */ /* 0x010fda0003f05270 */
[----:B------:R-:W-:Y:S05]  /*0b10*/  @P0 BRA `(.L_x_13) ;  /* 0x0000000000540947 */ /* 0x000fea0003800000 */
[----:B---3--:R-:W-:Y:S01]  /*0b20*/  UMOV UR9, 0x400 ;  /* 0x0000040000097882 */ /* 0x008fe20000000000 */
[----:B--2---:R-:W-:Y:S01]  /*0b30*/  UMOV UR8, 0x1 ;  /* 0x0000000100087882 */ /* 0x004fe20000000000 */
        /* <DEDUP_REMOVED lines=13> */
[----:B------:R4:W1:Y:S01]  /*0c10*/  SYNCS.EXCH.64 URZ, [UR9+0x118], UR14 ;  /* 0x0001180e09ff75b2 */ /* 0x0008620008000100 */
[----:B------:R4:W1:Y:S01]  /*0c20*/  SYNCS.EXCH.64 URZ, [UR9+0x100], UR12 ;  /* 0x0001000c09ff75b2 */ /* 0x0008620008000100 */
[----:B------:R4:W1:Y:S01]  /*0c30*/  SYNCS.EXCH.64 URZ, [UR9+0x120], UR14 ;  /* 0x0001200e09ff75b2 */ /* 0x0008620008000100 */
[----:B------:R4:W1:Y:S01]  /*0c40*/  SYNCS.EXCH.64 URZ, [UR9+0x108], UR12 ;  /* 0x0001080c09ff75b2 */ /* 0x0008620008000100 */
[----:B------:R4:W1:Y:S02]  /*0c50*/  SYNCS.EXCH.64 URZ, [UR9+0x128], UR14 ;  /* 0x0001280e09ff75b2 */ /* 0x0008640008000100 */
[----:B----4-:R-:W-:Y:S01]  /*0c60*/  NOP ;  /* 0x0000000000007918 */ /* 0x010fe20000000000 */
.L_x_13:
[----:B------:R-:W4:Y:S01]  /*0c70*/  SHFL.IDX PT, R0, R102, RZ, 0x1f ;  /* 0x00001fff66007589 */ /* 0x000f2200000e0000 */
[----:B------:R-:W-:Y:S01]  /*0c80*/  ISETP.NE.OR P1, PT, RZ, UR10, !P1 ;  /* 0x0000000aff007c0c */ /* 0x000fe2000cf25670 */
[----:B------:R-:W-:Y:S01]  /*0c90*/  NOP ;  /* 0x0000000000007918 */ /* 0x000fe20000000000 */
[----:B----4-:R-:W-:-:S13]  /*0ca0*/  ISETP.NE.AND P0, PT, R0, 0x3, PT ;  /* 0x000000030000780c */ /* 0x010fda0003f05270 */
[----:B------:R-:W-:Y:S05]  /*0cb0*/  @P0 BRA `(.L_x_14) ;  /* 0x0000000000340947 */ /* 0x000fea0003800000 */
[----:B--2---:R-:W-:Y:S01]  /*0cc0*/  UMOV UR8, 0x400 ;  /* 0x0000040000087882 */ /* 0x004fe20000000000 */
[----:B------:R-:W-:Y:S01]  /*0cd0*/  UMOV UR7, 0x20 ;  /* 0x0000002000077882 */ /* 0x000fe20000000000 */
[----:B------:R-:W-:Y:S02]  /*0ce0*/  ULEA UR8, UR37, UR8, 0x18 ;  /* 0x0000000825087291 */ /* 0x000fe4000f8ec0ff */
[----:B---3--:R-:W-:-:S04]  /*0cf0*/  UIADD3 UR12, UPT, UPT, -UR7, 0x100000, URZ ;  /* 0x00100000070c7890 */ /* 0x008fc8000fffe1ff */
[----:B------:R-:W-:Y:S02]  /*0d00*/  USHF.L.U32 UR13, UR12, 0xb, URZ ;  /* 0x0000000b0c0d7899 */ /* 0x000fe400080006ff */
[----:B------:R-:W-:Y:S01]  /*0d10*/  USHF.L.U32 UR12, UR12, 0x1, URZ ;  /* 0x000000010c0c7899 */ /* 0x000fe200080006ff */
[----:B------:R-:W-:Y:S01]  /*0d20*/  ELECT P0, URZ, PT ;  /* 0x0000000000ff782f */ /* 0x000fe20003800000 */
[----:B------:R-:W2:Y:S10]  /*0d30*/  FENCE.VIEW.ASYNC.S ;  /* 0x00000000000073c6 */ /* 0x000eb40000000000 */
[----:B--2---:R4:W2:Y:S01]  /*0d40*/  SYNCS.EXCH.64 URZ, [UR8+0x130], UR12 ;  /* 0x0001300c08ff75b2 */ /* 0x0048a20008000100 */
[----:B------:R4:W3:Y:S01]  /*0d50*/  SYNCS.EXCH.64 URZ, [UR8+0x140], UR12 ;  /* 0x0001400c08ff75b2 */ /* 0x0008e20008000100 */
[----:B------:R4:W1:Y:S01]  /*0d60*/  SYNCS.EXCH.64 URZ, [UR8+0x138], UR12 ;  /* 0x0001380c08ff75b2 */ /* 0x0008620008000100 */
[----:B------:R4:W1:Y:S02]  /*0d70*/  SYNCS.EXCH.64 URZ, [UR8+0x148], UR12 ;  /* 0x0001480c08ff75b2 */ /* 0x0008640008000100 */
[----:B----4-:R-:W-:Y:S01]  /*0d80*/  NOP ;  /* 0x0000000000007918 */ /* 0x010fe20000000000 */
.L_x_14:
[----:B------:R-:W-:Y:S01]  /*0d90*/  VOTEU.ALL UP1, P1 ;  /* 0x0000000000ff7886 */ /* 0x000fe20000820000 */
[----:B--2---:R-:W2:Y:S01]  /*0da0*/  LDCU UR8, c[0x0][0x36c] ;  /* 0x00006d80ff0877ac */ /* 0x004ea20008000800 */
[----:B------:R-:W-:Y:S01]  /*0db0*/  NOP ;  /* 0x0000000000007918 */ /* 0x000fe20000000000 */
[----:B------:R-:W-:Y:S01]  /*0dc0*/  LOP3.LUT R10, R109, 0x1f, RZ, 0xc0, !PT ;  /* 0x0000001f6d0a7812 */ /* 0x000fe200078ec0ff */
[----:B---3--:R-:W-:Y:S01]  /*0dd0*/  UMOV UR12, 0x20 ;  /* 0x00000020000c7882 */ /* 0x008fe20000000000 */
[----:B------:R-:W-:Y:S01]  /*0de0*/  @!UP1 UMOV UR7, 0x400 ;  /* 0x0000040000079882 */ /* 0x000fe20000000000 */
[----:B------:R-:W-:-:S04]  /*0df0*/  @!UP1 UIADD3 UR12, UPT, UPT, -UR12, 0x100000, URZ ;  /* 0x001000000c0c9890 */ /* 0x000fc8000fffe1ff */
[----:B------:R-:W-:Y:S02]  /*0e00*/  @!UP1 USHF.L.U32 UR13, UR12, 0xb, URZ ;  /* 0x0000000b0c0d9899 */ /* 0x000fe400080006ff */
[----:B------:R-:W-:Y:S02]  /*0e10*/  @!UP1 USHF.L.U32 UR12, UR12, 0x1, URZ ;  /* 0x000000010c0c9899 */ /* 0x000fe400080006ff */
[----:B------:R-:W-:Y:S01]  /*0e20*/  @!UP1 ULEA UR7, UR37, UR7, 0x18 ;  /* 0x0000000725079291 */ /* 0x000fe2000f8ec0ff */
[----:B------:R-:W-:Y:S01]  /*0e30*/  VOTEU.ALL UP1, P1 ;  /* 0x0000000000ff7886 */ /* 0x000fe20000820000 */
[----:B------:R-:W-:Y:S01]  /*0e40*/  UISETP.NE.AND UP4, UPT, UR10, URZ, UPT ;  /* 0x000000ff0a00728c */ /* 0x000fe2000bf85270 */
[----:B------:R-:W3:Y:S09]  /*0e50*/  FENCE.VIEW.ASYNC.S ;  /* 0x00000000000073c6 */ /* 0x000ef20000000000 */
[----:B---3--:R3:W4:Y:S01]  /*0e60*/  @!UP1 SYNCS.EXCH.64 URZ, [UR7+0x150], UR12 ;  /* 0x0001500c07ff95b2 */ /* 0x0087220008000100 */
[----:B--2---:R-:W-:-:S09]  /*0e70*/  UISETP.EQ.U32.AND UP1, UPT, UR8, 0x1, UPT ;  /* 0x000000010800788c */ /* 0x004fd2000bf22070 */
[----:B------:R-:W-:Y:S05]  /*0e80*/  BRA.U !UP1, `(.L_x_15) ;  /* 0x0000000109087547 */ /* 0x000fea000b800000 */
[----:B-1--4-:R-:W-:Y:S01]  /*0e90*/  UCGABAR_ARV ;  /* 0x00000000000079c7 */ /* 0x012fe20008000000 */
[----:B------:R-:W-:Y:S05]  /*0ea0*/  BRA `(.L_x_16) ;  /* 0x0000000000047947 */ /* 0x000fea0003800000 */
.L_x_15:
[----:B-1--4-:R-:W-:Y:S01]  /*0eb0*/  NOP ;  /* 0x0000000000007918 */ /* 0x012fe20000000000 */
.L_x_16:
[----:B------:R-:W1:Y:S01]  /*0ec0*/  S2R R15, SR_CTAID.Y ;  /* 0x00000000000f7919 */ /* 0x000e620000002600 */
[----:B------:R-:W-:-:S05]  /*0ed0*/  CS2R.32 R95, SR_CgaSize ;  /* 0x00000000005f7805 */ /* 0x000fca0000008a00 */
[----:B------:R-:W-:-:S05]  /*0ee0*/  IMAD R95, R95, -0xa0, RZ ;  /* 0xffffff605f5f7824 */ /* 0x000fca00078e02ff */
[----:B---3--:R-:W-:-:S14]  /*0ef0*/  R2UR UR7, R95 ;  /* 0x000000005f0772ca */ /* 0x008fdc00000e0000 */
[----:B------:R-:W2:Y:S01]  /*0f00*/  LDCU UR7, c[0x0][UR7+0x2b4] ;  /* 0x00005680070777ac */ /* 0x000ea20008000800 */
[----:B------:R-:W-:-:S05]  /*0f10*/  CS2R.32 R0, SR_CgaSize ;  /* 0x0000000000007805 */ /* 0x000fca0000008a00 */
[----:B------:R-:W-:-:S06]  /*0f20*/  IMAD R0, R0, -0xa0, RZ ;  /* 0xffffff6000007824 */ /* 0x000fcc00078e02ff */
[----:B------:R-:W3:Y:S01]  /*0f30*/  LDC R0, c[0x0][R0+0x2a4] ;  /* 0x0000a90000007b82 */ /* 0x000ee20000000800 */
[----:B------:R-:W-:Y:S01]  /*0f40*/  PRMT R8, RZ, 0x7610, R8 ;  /* 0x00007610ff087816 */ /* 0x000fe20000000008 */
[----:B------:R-:W4:Y:S01]  /*0f50*/  S2R R9, SR_CTAID.X ;  /* 0x0000000000097919 */ /* 0x000f220000002500 */
[----:B------:R-:W-:-:S05]  /*0f60*/  CS2R.32 R95, SR_CgaSize ;  /* 0x00000000005f7805 */ /* 0x000fca0000008a00 */
[----:B------:R-:W-:-:S05]  /*0f70*/  IMAD R95, R95, -0xa0, RZ ;  /* 0xffffff605f5f7824 */ /* 0x000fca00078e02ff */
[----:B------:R-:W-:-:S14]  /*0f80*/  R2UR UR8, R95 ;  /* 0x000000005f0872ca */ /* 0x000fdc00000e0000 */
[----:B------:R-:W3:Y:S01]  /*0f90*/  LDCU UR8, c[0x0][UR8+0x2b0] ;  /* 0x00005600080877ac */ /* 0x000ee20008000800 */
[----:B------:R-:W-:Y:S01]  /*0fa0*/  UISETP.NE.AND UP2, UPT, UR10, 0x2, UPT ;  /* 0x000000020a00788c */ /* 0x000fe2000bf45270 */
[----:B------:R-:W2:Y:S01]  /*0fb0*/  LDC R11, c[0x0][0xb24] ;  /* 0x0002c900ff0b7b82 */ /* 0x000ea20000000800 */
[----:B------:R-:W-:-:S05]  /*0fc0*/  CS2R.32 R2, SR_CgaSize ;  /* 0x0000000000027805 */ /* 0x000fca0000008a00 */
[----:B------:R-:W-:-:S06]  /*0fd0*/  IMAD R2, R2, -0xa0, RZ ;  /* 0xffffff6002027824 */ /* 0x000fcc00078e02ff */
[----:B------:R-:W3:Y:S08]  /*0fe0*/  LDC R2, c[0x0][R2+0x2a0] ;  /* 0x0000a80002027b82 */ /* 0x000ef00000000800 */
[----:B------:R-:W3:Y:S01]  /*0ff0*/  LDC R40, c[0x0][0xb24] ;  /* 0x0002c900ff287b82 */ /* 0x000ee20000000800 */
[----:B-1----:R-:W-:-:S07]  /*1000*/  I2FP.F32.U32 R94, R15 ;  /* 0x0000000f005e7245 */ /* 0x002fce0000201000 */
[----:B------:R-:W1:Y:S01]  /*1010*/  S2UR UR36, SR_CTAID.Z ;  /* 0x00000000002479c3 */ /* 0x000e620000002700 */
[----:B--2---:R-:W-:Y:S01]  /*1020*/  ISETP.GE.AND P0, PT, R11, 0x1, PT ;  /* 0x000000010b00780c */ /* 0x004fe20003f06270 */
[----:B----4-:R-:W-:Y:S01]  /*1030*/  IMAD.MOV.U32 R14, RZ, RZ, R9 ;  /* 0x000000ffff0e7224 */ /* 0x010fe200078e0009 */
[----:B------:R-:W-:Y:S01]  /*1040*/  I2FP.F32.U32 R95, R9 ;  /* 0x00000009005f7245 */ /* 0x000fe20000201000 */
[----:B------:R-:W-:Y:S01]  /*1050*/  FMUL R94, R94, UR7 ;  /* 0x000000075e5e7c20 */ /* 0x000fe20008400000 */
[----:B------:R-:W2:Y:S03]  /*1060*/  LDCU UR7, c[0x0][0xb30] ;  /* 0x00016600ff0777ac */ /* 0x000ea60008000800 */
[----:B---3--:R-:W-:Y:S02]  /*1070*/  FMUL R95, R95, UR8 ;  /* 0x000000085f5f7c20 */ /* 0x008fe40008400000 */
[----:B------:R-:W3:Y:S08]  /*1080*/  F2I.U32.TRUNC.NTZ R94, R94 ;  /* 0x0000005e005e7305 */ /* 0x000ef0000020f000 */
[----:B------:R-:W4:Y:S01]  /*1090*/  F2I.U32.TRUNC.NTZ R95, R95 ;  /* 0x0000005f005f7305 */ /* 0x000f22000020f000 */
[----:B--2---:R-:W-:Y:S01]  /*10a0*/  UISETP.NE.AND UP3, UPT, UR7, 0x1, UPT ;  /* 0x000000010700788c */ /* 0x004fe2000bf65270 */
[----:B---3--:R-:W-:-:S05]  /*10b0*/  IADD3 R94, PT, PT, -R94, RZ, RZ ;  /* 0x000000ff5e5e7210 */ /* 0x008fca0007ffe1ff */
[----:B------:R-:W-:Y:S01]  /*10c0*/  IMAD R94, R0, R94, R15 ;  /* 0x0000005e005e7224 */ /* 0x000fe200078e020f */
[----:B------:R-:W-:Y:S01]  /*10d0*/  PRMT R0, RZ, 0x7610, R0 ;  /* 0x00007610ff007816 */ /* 0x000fe20000000000 */
[----:B----4-:R-:W-:-:S04]  /*10e0*/  IMAD.MOV R95, RZ, RZ, -R95 ;  /* 0x000000ffff5f7224 */ /* 0x010fc800078e0a5f */
[----:B------:R-:W-:Y:S01]  /*10f0*/  IMAD R95, R2, R95, R9 ;  /* 0x0000005f025f7224 */ /* 0x000fe200078e0209 */
[----:B-1----:R-:W-:Y:S06]  /*1100*/  BRA.U UP4, `(.L_x_17) ;  /* 0x0000000104247547 */ /* 0x002fec000b800000 */
[----:B------:R-:W-:Y:S01]  /*1110*/  ISETP.NE.AND P1, PT, R94, RZ, PT ;  /* 0x000000ff5e00720c */ /* 0x000fe20003f25270 */
[----:B------:R-:W-:Y:S01]  /*1120*/  IMAD.MOV.U32 R0, RZ, RZ, 0x3 ;  /* 0x00000003ff007424 */ /* 0x000fe200078e00ff */
[C---:B------:R-:W-:Y:S02]  /*1130*/  LOP3.LUT R2, R95.reuse, 0xfffffffe, RZ, 0xc0, !PT ;  /* 0xfffffffe5f027812 */ /* 0x040fe400078ec0ff */
[----:B------:R-:W-:Y:S02]  /*1140*/  ISETP.LT.U32.OR P1, PT, R95, 0x2, !P1 ;  /* 0x000000025f00780c */ /* 0x000fe40004f21470 */
[----:B------:R-:W-:Y:S02]  /*1150*/  SHF.L.U32 R0, R0, R2, RZ ;  /* 0x0000000200007219 */ /* 0x000fe400000006ff */
[----:B------:R-:W-:Y:S02]  /*1160*/  SEL R4, RZ, 0x1, !P1 ;  /* 0x00000001ff047807 */ /* 0x000fe40004800000 */
[----:B------:R-:W-:-:S05]  /*1170*/  SEL R3, RZ, 0x2, !P1 ;  /* 0x00000002ff037807 */ /* 0x000fca0004800000 */
[----:B------:R-:W-:-:S05]  /*1180*/  IMAD.IADD R3, R4, 0x1, R3 ;  /* 0x0000000104037824 */ /* 0x000fca00078e0203 */
[----:B------:R-:W-:Y:S02]  /*1190*/  PRMT R8, R3, 0x7610, R8 ;  /* 0x0000761003087816 */ /* 0x000fe40000000008 */
.L_x_17:
[----:B------:R-:W-:Y:S05]  /*11a0*/  @!P0 BRA `(.L_x_18) ;  /* 0x0000000000b88947 */ /* 0x000fea0003800000 */
[----:B------:R-:W1:Y:S01]  /*11b0*/  LDC.64 R4, c[0x0][0xb18] ;  /* 0x0002c600ff047b82 */ /* 0x000e620000000a00 */
[----:B------:R-:W-:-:S07]  /*11c0*/  ISETP.NE.AND P0, PT, R11, 0x1, PT ;  /* 0x000000010b00780c */ /* 0x000fce0003f05270 */
[----:B------:R-:W2:Y:S08]  /*11d0*/  LDC R14, c[0x0][0xb0c] ;  /* 0x0002c300ff0e7b82 */ /* 0x000eb00000000800 */
[----:B------:R-:W3:Y:S08]  /*11e0*/  LDC R16, c[0x0][0x370] ;  /* 0x0000dc00ff107b82 */ /* 0x000ef00000000800 */
[----:B------:R-:W4:Y:S01]  /*11f0*/  LDC R13, c[0x0][0x374] ;  /* 0x0000dd00ff0d7b82 */ /* 0x000f220000000800 */
[----:B-1----:R-:W-:-:S07]  /*1200*/  ISETP.NE.AND P1, PT, R4, 0x1, PT ;  /* 0x000000010400780c */ /* 0x002fce0003f25270 */
[----:B------:R-:W3:Y:S01]  /*1210*/  LDC.64 R6, c[0x0][0xb10] ;  /* 0x0002c400ff067b82 */ /* 0x000ee20000000a00 */
[----:B--2---:R-:W-:-:S07]  /*1220*/  ISETP.NE.AND P2, PT, R14, 0x1, PT ;  /* 0x000000010e00780c */ /* 0x004fce0003f45270 */
[----:B------:R-:W1:Y:S08]  /*1230*/  LDC R12, c[0x0][0xb20] ;  /* 0x0002c800ff0c7b82 */ /* 0x000e700000000800 */
[----:B------:R-:W2:Y:S01]  /*1240*/  LDC.64 R2, c[0x0][0xb28] ;  /* 0x0002ca00ff027b82 */ /* 0x000ea20000000a00 */
[----:B----4-:R-:W-:-:S04]  /*1250*/  IMAD.HI.U32 R17, R13, R5, RZ ;  /* 0x000000050d117227 */ /* 0x010fc800078e00ff */
[----:B------:R-:W-:-:S04]  /*1260*/  IMAD.HI.U32 R5, R15, R5, RZ ;  /* 0x000000050f057227 */ /* 0x000fc800078e00ff */
[----:B---3--:R-:W-:-:S05]  /*1270*/  IMAD.HI.U32 R18, R16, R6, RZ ;  /* 0x0000000610127227 */ /* 0x008fca00078e00ff */
[-C--:B------:R-:W-:Y:S01]  /*1280*/  @P2 SHF.R.U32.HI R16, RZ, R7.reuse, R18 ;  /* 0x00000007ff102219 */ /* 0x080fe20000011612 */
[----:B------:R-:W-:Y:S01]  /*1290*/  IMAD.HI.U32 R18, R9, R6, RZ ;  /* 0x0000000609127227 */ /* 0x000fe200078e00ff */
[-C--:B-1----:R-:W-:Y:S02]  /*12a0*/  @P1 SHF.R.U32.HI R13, RZ, R12.reuse, R17 ;  /* 0x0000000cff0d1219 */ /* 0x082fe40000011611 */
[----:B------:R-:W-:Y:S02]  /*12b0*/  SHF.R.U32.HI R5, RZ, R12, R5 ;  /* 0x0000000cff057219 */ /* 0x000fe40000011605 */
[----:B------:R-:W-:Y:S02]  /*12c0*/  SHF.R.U32.HI R18, RZ, R7, R18 ;  /* 0x00000007ff127219 */ /* 0x000fe40000011612 */
[----:B------:R-:W-:Y:S01]  /*12d0*/  SEL R5, R15, R5, !P1 ;  /* 0x000000050f057207 */ /* 0x000fe20004800000 */
[----:B--2---:R-:W-:Y:S01]  /*12e0*/  IMAD.HI.U32 R17, R13, R2, RZ ;  /* 0x000000020d117227 */ /* 0x004fe200078e00ff */
[----:B------:R-:W-:-:S03]  /*12f0*/  SEL R18, R9, R18, !P2 ;  /* 0x0000001209127207 */ /* 0x000fc60005000000 */
[----:B------:R-:W-:Y:S01]  /*1300*/  IMAD.HI.U32 R6, R16, R2, RZ ;  /* 0x0000000210067227 */ /* 0x000fe200078e00ff */
[----:B------:R-:W-:-:S04]  /*1310*/  @P0 SHF.R.U32.HI R13, RZ, R3, R17 ;  /* 0x00000003ff0d0219 */ /* 0x000fc80000011611 */
[----:B------:R-:W-:Y:S01]  /*1320*/  @P0 SHF.R.U32.HI R16, RZ, R3, R6 ;  /* 0x00000003ff100219 */ /* 0x000fe20000011606 */
[----:B------:R-:W-:-:S04]  /*1330*/  IMAD R13, R13, R11, RZ ;  /* 0x0000000b0d0d7224 */ /* 0x000fc800078e02ff */
[----:B------:R-:W-:Y:S01]  /*1340*/  IMAD R6, R16, R11, RZ ;  /* 0x0000000b10067224 */ /* 0x000fe200078e02ff */
[----:B------:R-:W-:-:S04]  /*1350*/  ISETP.GE.AND P1, PT, R5, R13, PT ;  /* 0x0000000d0500720c */ /* 0x000fc80003f26270 */
[----:B------:R-:W-:Y:S01]  /*1360*/  ISETP.GE.OR P1, PT, R18, R6, P1 ;  /* 0x000000061200720c */ /* 0x000fe20000f26670 */
[----:B------:R-:W-:-:S05]  /*1370*/  IMAD.HI.U32 R6, R5, R2, RZ ;  /* 0x0000000205067227 */ /* 0x000fca00078e00ff */
[----:B------:R-:W-:-:S04]  /*1380*/  SHF.R.U32.HI R6, RZ, R3, R6 ;  /* 0x00000003ff067219 */ /* 0x000fc80000011606 */
[----:B------:R-:W-:-:S03]  /*1390*/  SEL R6, R5, R6, !P0 ;  /* 0x0000000605067207 */ /* 0x000fc60004000000 */
[----:B------:R-:W-:Y:S01]  /*13a0*/  @!P1 IMAD.HI.U32 R7, R18, R2, RZ ;  /* 0x0000000212079227 */ /* 0x000fe200078e00ff */
[----:B------:R-:W-:-:S04]  /*13b0*/  IADD3 R2, PT, PT, -R6, RZ, RZ ;  /* 0x000000ff06027210 */ /* 0x000fc80007ffe1ff */
[----:B------:R-:W-:Y:S01]  /*13c0*/  @!P1 SHF.R.U32.HI R3, RZ, R3, R7 ;  /* 0x00000003ff039219 */ /* 0x000fe20000011607 */
[----:B------:R-:W-:Y:S01]  /*13d0*/  IMAD R2, R11, R2, R5 ;  /* 0x000000020b027224 */ /* 0x000fe200078e0205 */
[----:B------:R-:W-:Y:S02]  /*13e0*/  IADD3 R7, PT, PT, -R5, RZ, RZ ;  /* 0x000000ff05077210 */ /* 0x000fe40007ffe1ff */
[----:B------:R-:W-:-:S03]  /*13f0*/  @!P1 SEL R3, R18, R3, !P0 ;  /* 0x0000000312039207 */ /* 0x000fc60004000000 */
[----:B------:R-:W-:Y:S02]  /*1400*/  IMAD R7, R4, R7, R15 ;  /* 0x0000000704077224 */ /* 0x000fe400078e020f */
[--C-:B------:R-:W-:Y:S02]  /*1410*/  @!P1 IMAD.IADD R6, R6, 0x1, -R3.reuse ;  /* 0x0000000106069824 */ /* 0x100fe400078e0a03 */
[----:B------:R-:W-:Y:S01]  /*1420*/  @!P1 IMAD R3, R2, R16, R3 ;  /* 0x0000001002039224 */ /* 0x000fe200078e0203 */
[----:B------:R-:W-:Y:S01]  /*1430*/  IADD3 R2, PT, PT, -R18, RZ, RZ ;  /* 0x000000ff12027210 */ /* 0x000fe20007ffe1ff */
[----:B------:R-:W-:Y:S02]  /*1440*/  @!P1 IMAD R5, R6, R11, R18 ;  /* 0x0000000b06059224 */ /* 0x000fe400078e0212 */
[----:B------:R-:W-:Y:S02]  /*1450*/  @!P1 IMAD.MOV.U32 R18, RZ, RZ, R3 ;  /* 0x000000ffff129224 */ /* 0x000fe400078e0003 */
[----:B------:R-:W-:-:S02]  /*1460*/  IMAD R2, R14, R2, R9 ;  /* 0x000000020e027224 */ /* 0x000fc400078e0209 */
[----:B------:R-:W-:Y:S02]  /*1470*/  IMAD R15, R5, R4, R7 ;  /* 0x00000004050f7224 */ /* 0x000fe400078e0207 */
[----:B------:R-:W-:Y:S02]  /*1480*/  IMAD R14, R18, R14, R2 ;  /* 0x0000000e120e7224 */ /* 0x000fe400078e0202 */
.L_x_18:
[----:B------:R-:W-:Y:S05]  /*1490*/  BRA.U UP3, `(.L_x_19) ;  /* 0x0000000103407547 */ /* 0x000fea000b800000 */
[----:B------:R-:W1:Y:S08]  /*14a0*/  LDC.64 R4, c[0x0][0xb10] ;  /* 0x0002c400ff047b82 */ /* 0x000e700000000a00 */
[----:B------:R-:W2:Y:S08]  /*14b0*/  LDC.64 R2, c[0x0][0xb18] ;  /* 0x0002c600ff027b82 */ /* 0x000eb00000000a00 */
[----:B------:R-:W3:Y:S08]  /*14c0*/  LDC R6, c[0x0][0xb20] ;  /* 0x0002c800ff067b82 */ /* 0x000ef00000000800 */
[----:B------:R-:W4:Y:S01]  /*14d0*/  LDC R7, c[0x0][0xb0c] ;  /* 0x0002c300ff077b82 */ /* 0x000f220000000800 */
[----:B-1----:R-:W-:-:S05]  /*14e0*/  IMAD.HI.U32 R4, R14, R4, RZ ;  /* 0x000000040e047227 */ /* 0x002fca00078e00ff */
[----:B------:R-:W-:Y:S01]  /*14f0*/  SHF.R.U32.HI R4, RZ, R5, R4 ;  /* 0x00000005ff047219 */ /* 0x000fe20000011604 */
[----:B--2---:R-:W-:Y:S01]  /*1500*/  IMAD.HI.U32 R3, R15, R3, RZ ;  /* 0x000000030f037227 */ /* 0x004fe200078e00ff */
[----:B------:R-:W-:-:S04]  /*1510*/  ISETP.NE.AND P0, PT, R2, 0x1, PT ;  /* 0x000000010200780c */ /* 0x000fc80003f05270 */
[----:B---3--:R-:W-:-:S04]  /*1520*/  SHF.R.U32.HI R3, RZ, R6, R3 ;  /* 0x00000006ff037219 */ /* 0x008fc80000011603 */
[----:B------:R-:W-:Y:S02]  /*1530*/  SEL R3, R15, R3, !P0 ;  /* 0x000000030f037207 */ /* 0x000fe40004000000 */
[----:B----4-:R-:W-:-:S04]  /*1540*/  ISETP.NE.AND P1, PT, R7, 0x1, PT ;  /* 0x000000010700780c */ /* 0x010fc80003f25270 */
[----:B------:R-:W-:-:S05]  /*1550*/  SEL R5, R14, R4, !P1 ;  /* 0x000000040e057207 */ /* 0x000fca0004800000 */
[----:B------:R-:W-:Y:S02]  /*1560*/  IMAD.IADD R4, R3, 0x1, -R5 ;  /* 0x0000000103047824 */ /* 0x000fe400078e0a05 */
[----:B------:R-:W-:Y:S02]  /*1570*/  IMAD.IADD R3, R5, 0x1, -R3 ;  /* 0x0000000105037824 */ /* 0x000fe400078e0a03 */
[----:B------:R-:W-:Y:S02]  /*1580*/  IMAD R14, R4, R7, R14 ;  /* 0x00000007040e7224 */ /* 0x000fe400078e020e */
[----:B------:R-:W-:Y:S02]  /*1590*/  IMAD R15, R3, R2, R15 ;  /* 0x00000002030f7224 */ /* 0x000fe400078e020f */
.L_x_19:
[----:B------:R-:W-:Y:S05]  /*15a0*/  BRA.U !UP1, `(.L_x_20) ;  /* 0x00000001090c7547 */ /* 0x000fea000b800000 */
[----:B------:R-:W-:Y:S01]  /*15b0*/  UCGABAR_WAIT ;  /* 0x0000000000007dc7 */ /* 0x000fe20008000000 */
[----:B------:R-:W-:Y:S01]  /*15c0*/  CCTL.IVALL ;  /* 0x00000000ff00798f */ /* 0x000fe20002000000 */
[----:B------:R-:W-:Y:S05]  /*15d0*/  BRA `(.L_x_21) ;  /* 0x0000000000047947 */ /* 0x000fea0003800000 */
.L_x_20:
[----:B------:R-:W-:Y:S06]  /*15e0*/  BAR.SYNC.DEFER_BLOCKING 0x0 ;  /* 0x0000000000007b1d */ /* 0x000fec0000010000 */
.L_x_21:
[----:B------:R-:W-:Y:S05]  /*15f0*/  BRA.U UP2, `(.L_x_22) ;  /* 0x0000001502447547 */ /* 0x000fea000b800000 */
[----:B------:R-:W1:Y:S01]  /*1600*/  LDCU UR4, c[0x0][0x38c] ;  /* 0x00007180ff0477ac */ /* 0x000e620008000800 */
[----:B------:R-:W2:Y:S01]  /*1610*/  LDC R8, c[0x0][0x370] ;  /* 0x0000dc00ff087b82 */ /* 0x000ea20000000800 */
[C---:B------:R-:W-:Y:S01]  /*1620*/  IMAD.SHL.U32 R19, R9.reuse, 0x80, RZ ;  /* 0x0000008009137824 */ /* 0x040fe200078e00ff */
[----:B------:R-:W-:Y:S01]  /*1630*/  PLOP3.LUT P1, PT, PT, PT, UP5, 0x80, 0x8 ;  /* 0x000000000008781c */ /* 0x000fe20003f2f058 */
[----:B------:R-:W-:Y:S01]  /*1640*/  UISETP.NE.AND UP1, UPT, UR10, URZ, UPT ;  /* 0x000000ff0a00728c */ /* 0x000fe2000bf25270 */
[----:B------:R-:W-:Y:S01]  /*1650*/  ISETP.NE.AND P4, PT, R10, RZ, P5 ;  /* 0x000000ff0a00720c */ /* 0x000fe20002f85270 */
[----:B------:R-:W-:Y:S01]  /*1660*/  IMAD.SHL.U32 R18, R9, 0x40, RZ ;  /* 0x0000004009127824 */ /* 0x000fe200078e00ff */
[----:B------:R-:W-:Y:S01]  /*1670*/  PLOP3.LUT P1, PT, P1, PT, PT, 0x8, 0x80 ;  /* 0x000000000080781c */ /* 0x000fe20000f2e170 */
[----:B------:R-:W-:Y:S01]  /*1680*/  IMAD.MOV.U32 R17, RZ, RZ, 0x1 ;  /* 0x00000001ff117424 */ /* 0x000fe200078e00ff */
[----:B------:R-:W3:Y:S01]  /*1690*/  LDC R0, c[0x0][0x374] ;  /* 0x0000dd00ff007b82 */ /* 0x000ee20000000800 */
[----:B------:R-:W-:Y:S01]  /*16a0*/  IMAD.MOV.U32 R16, RZ, RZ, RZ ;  /* 0x000000ffff107224 */ /* 0x000fe200078e00ff */
[----:B------:R-:W-:Y:S01]  /*16b0*/  CS2R R12, SRZ ;  /* 0x00000000000c7805 */ /* 0x000fe2000001ff00 */
[----:B------:R-:W-:Y:S01]  /*16c0*/  IMAD.MOV.U32 R11, RZ, RZ, 0x1 ;  /* 0x00000001ff0b7424 */ /* 0x000fe200078e00ff */
[----:B------:R-:W-:Y:S01]  /*16d0*/  LOP3.LUT R19, R19, 0x80, RZ, 0xc0, !PT ;  /* 0x0000008013137812 */ /* 0x000fe200078ec0ff */
[----:B------:R-:W4:Y:S01]  /*16e0*/  LDCU.64 UR14, c[0x0][0x348] ;  /* 0x00006900ff0e77ac */ /* 0x000f220008000a00 */
[----:B-1----:R-:W-:-:S02]  /*16f0*/  UIADD3 UR5, UPT, UPT, UR4, 0x7f, URZ ;  /* 0x0000007f04057890 */ /* 0x002fc4000fffe0ff */
[----:B------:R-:W-:Y:S02]  /*1700*/  USEL UR22, UR6, 0x2, UP1 ;  /* 0x0000000206167887 */ /* 0x000fe40008800000 */
[----:B------:R-:W-:Y:S01]  /*1710*/  USHF.R.S32.HI UR7, URZ, 0x1f, UR5 ;  /* 0x0000001fff077899 */ /* 0x000fe20008011405 */
[----:B------:R-:W-:-:S03]  /*1720*/  UMOV UR23, URZ ;  /* 0x000000ff00177c82 */ /* 0x000fc60008000000 */
[----:B------:R-:W-:Y:S02]  /*1730*/  ULEA.HI UR7, UR7, UR5, URZ, 0x7 ;  /* 0x0000000507077291 */ /* 0x000fe4000f8f38ff */
[----:B------:R-:W-:Y:S02]  /*1740*/  UIADD3 UR5, UPT, UPT, UR4, -0x1, URZ ;  /* 0xffffffff04057890 */ /* 0x000fe4000fffe0ff */
[----:B------:R-:W-:Y:S02]  /*1750*/  USHF.R.S32.HI UR7, URZ, 0x7, UR7 ;  /* 0x00000007ff077899 */ /* 0x000fe40008011407 */
[----:B------:R-:W-:Y:S02]  /*1760*/  UISETP.GE.U32.AND UP2, UPT, UR5, -0xff, UPT ;  /* 0xffffff010500788c */ /* 0x000fe4000bf46070 */
[----:B------:R-:W-:Y:S02]  /*1770*/  UISETP.LT.U32.AND UP0, UPT, UR7, 0x8, UPT ;  /* 0x000000080700788c */ /* 0x000fe4000bf01070 */
[----:B------:R-:W-:-:S02]  /*1780*/  UIADD3 UR4, UPT, UPT, UR4, 0xfe, URZ ;  /* 0x000000fe04047890 */ /* 0x000fc4000fffe0ff */
[----:B------:R-:W-:-:S04]  /*1790*/  USEL UR5, UR7, 0x8, UP0 ;  /* 0x0000000807057887 */ /* 0x000fc80008000000 */
[----:B------:R-:W-:Y:S02]  /*17a0*/  UIADD3 UR21, UPT, UPT, UR5, -0x1, URZ ;  /* 0xffffffff05157890 */ /* 0x000fe4000fffe0ff */
[----:B------:R-:W-:Y:S02]  /*17b0*/  @UP2 UIADD3 UR21, UPT, UPT, UR5, URZ, URZ ;  /* 0x000000ff05152290 */ /* 0x000fe4000fffe0ff */
[----:B------:R-:W-:Y:S02]  /*17c0*/  UIADD3 UR24, UPT, UPT, UR7, -UR5, URZ ;  /* 0x8000000507187290 */ /* 0x000fe4000fffe0ff */
[----:B------:R-:W-:Y:S02]  /*17d0*/  UIADD3 UR13, UPT, UPT, UR21, 0x1, URZ ;  /* 0x00000001150d7890 */ /* 0x000fe4000fffe0ff */
[----:B--2-4-:R-:W-:-:S12]  /*17e0*/  UIADD3 UR21, UPT, UPT, -UR21, URZ, URZ ;  /* 0x000000ff15157290 */ /* 0x014fd8000fffe1ff */
.L_x_42:
[----:B------:R-:W-:Y:S01]  /*17f0*/  UISETP.NE.AND UP0, UPT, UR37, URZ, UPT ;  /* 0x000000ff2500728c */ /* 0x000fe2000bf05270 */
[----:B------:R-:W1:Y:S08]  /*1800*/  S2UR UR37, SR_CgaCtaId ;  /* 0x00000000002579c3 */ /* 0x000e700000008800 */
[----:B------:R-:W-:Y:S05]  /*1810*/  BRA.U UP0, `(.L_x_23) ;  /* 0x0000000100347547 */ /* 0x000fea000b800000 */
[----:B------:R-:W2:Y:S01]  /*1820*/  S2R R2, SR_CgaCtaId ;  /* 0x0000000000027919 */ /* 0x000ea20000008800 */
[----:B------:R-:W-:-:S04]  /*1830*/  MOV R3, 0x400 ;  /* 0x0000040000037802 */ /* 0x000fc80000000f00 */
[----:B--2---:R-:W-:Y:S02]  /*1840*/  LEA R2, R2, R3, 0x18 ;  /* 0x0000000302027211 */ /* 0x004fe400078ec0ff */
[----:B------:R-:W-:-:S03]  /*1850*/  SHF.L.U32 R3, R11, 0x1f, RZ ;  /* 0x0000001f0b037819 */ /* 0x000fc600000006ff */
[----:B------:R-:W-:-:S04]  /*1860*/  IMAD R2, R12, 0x8, R2 ;  /* 0x000000080c027824 */ /* 0x000fc800078e0202 */
[----:B------:R-:W2:Y:S02]  /*1870*/  SYNCS.PHASECHK.TRANS64.TRYWAIT P0, [R2+URZ+0x140], R3 ;  /* 0x00014003020075a7 */ /* 0x000ea400080011ff */
[----:B--2---:R-:W-:Y:S05]  /*1880*/  @!P0 BRA `(.L_x_24) ;  /* 0x0000008400048947 */ /* 0x004fea0003800000 */
.L_x_147:
[----:B------:R-:W-:Y:S01]  /*1890*/  VIADD R12, R12, 0x1 ;  /* 0x000000010c0c7836 */ /* 0x000fe20000000000 */
[----:B------:R2:W-:Y:S04]  /*18a0*/  SYNCS.ARRIVE.TRANS64.A1T0 RZ, [R2+URZ+0x130], RZ ;  /* 0x000130ff02ff79a7 */ /* 0x0005e800081000ff */
[----:B------:R-:W-:-:S04]  /*18b0*/  ISETP.NE.AND P0, PT, R12, 0x2, PT ;  /* 0x000000020c00780c */ /* 0x000fc80003f05270 */
[----:B------:R-:W-:Y:S02]  /*18c0*/  SEL R12, R12, RZ, P0 ;  /* 0x000000ff0c0c7207 */ /* 0x000fe40000000000 */
[----:B--2---:R-:W-:-:S04]  /*18d0*/  SEL R2, RZ, 0x1, P0 ;  /* 0x00000001ff027807 */ /* 0x004fc80000000000 */
[----:B------:R-:W-:-:S07]  /*18e0*/  LOP3.LUT R11, R11, R2, RZ, 0x3c, !PT ;  /* 0x000000020b0b7212 */ /* 0x000fce00078e3cff */
.L_x_23:
[----:B------:R-:W-:Y:S01]  /*18f0*/  UMOV UR6, 0x400 ;  /* 0x0000040000067882 */ /* 0x000fe20000000000 */
[----:B------:R-:W-:Y:S01]  /*1900*/  SHF.L.U32 R2, R17, 0x1f, RZ ;  /* 0x0000001f11027819 */ /* 0x000fe200000006ff */
[----:B-1----:R-:W-:Y:S01]  /*1910*/  ULEA UR6, UR37, UR6, 0x18 ;  /* 0x0000000625067291 */ /* 0x002fe2000f8ec0ff */
[----:B------:R-:W-:Y:S01]  /*1920*/  R2UR UR35, R18 ;  /* 0x00000000122372ca */ /* 0x000fe200000e0000 */
[----:B------:R-:W-:Y:S01]  /*1930*/  UISETP.GE.U32.AND UP0, UPT, UR4, 0xff, UPT ;  /* 0x000000ff0400788c */ /* 0x000fe2000bf06070 */
[----:B------:R-:W-:Y:S01]  /*1940*/  R2UR UR11, R19 ;  /* 0x00000000130b72ca */ /* 0x000fe200000e0000 */
[----:B------:R-:W-:Y:S01]  /*1950*/  ULEA UR8, UR23, UR6, 0x3 ;  /* 0x0000000617087291 */ /* 0x000fe2000f8e18ff */
[----:B------:R-:W-:-:S08]  /*1960*/  UMOV UR25, URZ ;  /* 0x000000ff00197c82 */ /* 0x000fd00008000000 */
[----:B------:R1:W2:Y:S01]  /*1970*/  SYNCS.PHASECHK.TRANS64.TRYWAIT P0, [UR8+0x40], R2 ;  /* 0x00004002ff0075a7 */ /* 0x0002a20008001108 */
[----:B------:R-:W-:-:S13]  /*1980*/  R2UR UR8, R15 ;  /* 0x000000000f0872ca */ /* 0x000fda00000e0000 */
[----:B------:R-:W-:Y:S01]  /*1990*/  ULEA UR11, UR8, UR11, 0x8 ;  /* 0x0000000b080b7291 */ /* 0x000fe2000f8e40ff */
[----:B-1----:R-:W-:-:S05]  /*19a0*/  LEA.HI R2, R14, R14, RZ, 0x1 ;  /* 0x0000000e0e027211 */ /* 0x002fca00078f08ff */
[----:B------:R-:W-:-:S05]  /*19b0*/  IMAD.SHL.U32 R2, R2, 0x40, RZ ;  /* 0x0000004002027824 */ /* 0x000fca00078e00ff */
[----:B------:R-:W-:-:S04]  /*19c0*/  LOP3.LUT R2, R2, 0xffffff80, RZ, 0xc0, !PT ;  /* 0xffffff8002027812 */ /* 0x000fc800078ec0ff */
[----:B------:R-:W-:-:S13]  /*19d0*/  R2UR UR9, R2 ;  /* 0x00000000020972ca */ /* 0x000fda00000e0000 */
[----:B------:R-:W-:Y:S01]  /*19e0*/  ULOP3.LUT UR35, UR9, 0x40, UR35, 0xf8, !UPT ;  /* 0x0000004009237892 */ /* 0x000fe2000f8ef823 */
[----:B------:R-:W-:Y:S11]  /*19f0*/  BRA.U !UP0, `(.L_x_25) ;  /* 0x0000000108c07547 */ /* 0x000ff6000b800000 */
[----:B------:R-:W-:Y:S01]  /*1a00*/  UMOV UR16, UR21 ;  /* 0x0000001500107c82 */ /* 0x000fe20008000000 */
[----:B------:R-:W-:Y:S01]  /*1a10*/  UMOV UR17, UR23 ;  /* 0x0000001700117c82 */ /* 0x000fe20008000000 */
[----:B------:R-:W-:-:S05]  /*1a20*/  UMOV UR34, URZ ;  /* 0x000000ff00227c82 */ /* 0x000fca0008000000 */
.L_x_31:
[----:B------:R-:W-:Y:S01]  /*1a30*/  ULEA UR33, UR17, UR6, 0x3 ;  /* 0x0000000611217291 */ /* 0x000fe2000f8e18ff */
[----:B------:R-:W-:Y:S01]  /*1a40*/  @P5 MOV R3, 0xc000 ;  /* 0x0000c00000035802 */ /* 0x000fe20000000f00 */
[----:B-12-4-:R-:W-:Y:S10]  /*1a50*/  @P0 BRA `(.L_x_26) ;  /* 0x00000000000c0947 */ /* 0x016ff40003800000 */
[----:B------:R-:W-:-:S04]  /*1a60*/  SHF.L.U32 R4, R17, 0x1f, RZ ;  /* 0x0000001f11047819 */ /* 0x000fc800000006ff */
[----:B------:R-:W1:Y:S02]  /*1a70*/  SYNCS.PHASECHK.TRANS64.TRYWAIT P0, [UR33+0x40], R4 ;  /* 0x00004004ff0075a7 */ /* 0x000e640008001121 */
[----:B-1----:R-:W-:Y:S05]  /*1a80*/  @!P0 BRA `(.L_x_27) ;  /* 0x0000008000988947 */ /* 0x002fea0003800000 */
.L_x_26:
[----:B------:R2:W-:Y:S01]  /*1a90*/  @P5 SYNCS.ARRIVE.TRANS64 RZ, [UR33], R3 ;  /* 0x00000003ffff59a7 */ /* 0x0005e20008000021 */
[----:B------:R-:W-:Y:S02]  /*1aa0*/  ULOP3.LUT UR8, UR22, 0x2, URZ, 0xfc, !UPT ;  /* 0x0000000216087892 */ /* 0x000fe4000f8efcff */
[----:B------:R-:W-:Y:S02]  /*1ab0*/  UIADD3 UR16, UPT, UPT, UR16, 0x1, URZ ;  /* 0x0000000110107890 */ /* 0x000fe4000fffe0ff */
[----:B------:R-:W-:Y:S02]  /*1ac0*/  UISETP.NE.AND UP0, UPT, UR8, 0x2, UPT ;  /* 0x000000020800788c */ /* 0x000fe4000bf05270 */
[----:B------:R-:W-:-:S07]  /*1ad0*/  UISETP.NE.AND UP2, UPT, UR16, 0x1, UPT ;  /* 0x000000011000788c */ /* 0x000fce000bf45270 */
[----:B------:R-:W-:Y:S05]  /*1ae0*/  BRA.U UP0, `(.L_x_28) ;  /* 0x0000000100047547 */ /* 0x000fea000b800000 */
[----:B------:R-:W-:Y:S05]  /*1af0*/  BPT.TRAP 0x1 ;  /* 0x000000040000795c */ /* 0x000fea0000300000 */
.L_x_28:
[----:B------:R-:W-:Y:S04]  /*1b00*/  BSSY.RECONVERGENT B0, `(.L_x_29) ;  /* 0x0000003000007945 */ /* 0x000fe80003800200 */
[----:B------:R-:W-:Y:S05]  /*1b10*/  @!P4 BRA `(.L_x_30) ;  /* 0x000000000004c947 */ /* 0x000fea0003800000 */
[----:B------:R-:W-:Y:S05]  /*1b20*/  BPT.TRAP 0x1 ;  /* 0x000000040000795c */ /* 0x000fea0000300000 */
.L_x_30:
[----:B------:R-:W-:Y:S05]  /*1b30*/  BSYNC.RECONVERGENT B0 ;  /* 0x0000000000007941 */ /* 0x000fea0003800200 */
.L_x_29:
[----:B------:R-:W-:Y:S02]  /*1b40*/  UIADD3 UR23, UPT, UPT, UR17, 0x1, URZ ;  /* 0x0000000111177890 */ /* 0x000fe4000fffe0ff */
[----:B------:R-:W-:Y:S02]  /*1b50*/  ULEA UR32, UR17, UR6, 0xd ;  /* 0x0000000611207291 */ /* 0x000fe4000f8e68ff */
[----:B------:R-:W-:Y:S02]  /*1b60*/  UISETP.NE.AND UP0, UPT, UR23, 0x8, UPT ;  /* 0x000000081700788c */ /* 0x000fe4000bf05270 */
[----:B------:R-:W-:Y:S02]  /*1b70*/  UIADD3 UR28, UP1, UPT, UR14, 0x80, URZ ;  /* 0x000000800e1c7890 */ /* 0x000fe4000ff3e0ff */
[----:B------:R-:W-:Y:S02]  /*1b80*/  USEL UR9, URZ, 0x1, UP0 ;  /* 0x00000001ff097887 */ /* 0x000fe40008000000 */
[----:B------:R-:W-:-:S02]  /*1b90*/  USEL UR23, UR23, URZ, UP0 ;  /* 0x000000ff17177287 */ /* 0x000fc40008000000 */
[----:B------:R-:W-:Y:S02]  /*1ba0*/  UIADD3 UR26, UP0, UPT, UR14, 0x180, URZ ;  /* 0x000001800e1a7890 */ /* 0x000fe4000ff1e0ff */
[----:B------:R-:W-:Y:S01]  /*1bb0*/  ULEA UR8, UR23, UR6, 0x3 ;  /* 0x0000000617087291 */ /* 0x000fe2000f8e18ff */
[----:B------:R-:W-:Y:S01]  /*1bc0*/  LOP3.LUT R17, R17, UR9, RZ, 0x3c, !PT ;  /* 0x0000000911117c12 */ /* 0x000fe2000f8e3cff */
[----:B------:R-:W-:Y:S02]  /*1bd0*/  ULOP3.LUT UR33, UR33, 0xfefffff8, URZ, 0xc0, !UPT ;  /* 0xfefffff821217892 */ /* 0x000fe4000f8ec0ff */
[----:B------:R-:W-:Y:S01]  /*1be0*/  UIADD3.X UR29, UPT, UPT, URZ, UR15, URZ, UP1, !UPT ;  /* 0x0000000fff1d7290 */ /* 0x000fe20008ffe4ff */
[----:B-1----:R-:W-:Y:S01]  /*1bf0*/  SHF.L.U32 R2, R17, 0x1f, RZ ;  /* 0x0000001f11027819 */ /* 0x002fe200000006ff */
[----:B------:R-:W-:Y:S02]  /*1c00*/  UIADD3 UR32, UPT, UPT, UR32, 0x6300, URZ ;  /* 0x0000630020207890 */ /* 0x000fe4000fffe0ff */
[----:B------:R-:W-:Y:S01]  /*1c10*/  UIADD3.X UR27, UPT, UPT, URZ, UR15, URZ, UP0, !UPT ;  /* 0x0000000fff1b7290 */ /* 0x000fe200087fe4ff */
[----:B------:R1:W4:Y:S01]  /*1c20*/  SYNCS.PHASECHK.TRANS64.TRYWAIT P0, [UR8+0x40], R2 ;  /* 0x00004002ff0075a7 */ /* 0x0003220008001108 */
[----:B------:R-:W-:Y:S01]  /*1c30*/  ULEA UR8, UR17, UR6, 0xe ;  /* 0x0000000611087291 */ /* 0x000fe2000f8e70ff */
[----:B------:R-:W-:Y:S01]  /*1c40*/  UMOV UR18, 0x0 ;  /* 0x0000000000127882 */ /* 0x000fe20000000000 */
[----:B------:R-:W-:-:S02]  /*1c50*/  UMOV UR19, 0x10000000 ;  /* 0x1000000000137882 */ /* 0x000fc40000000000 */
[----:B------:R-:W-:Y:S01]  /*1c60*/  UIADD3 UR8, UPT, UPT, UR8, 0x16300, URZ ;  /* 0x0001630008087890 */ /* 0x000fe2000fffe0ff */
[----:B------:R2:W-:Y:S01]  /*1c70*/  UTMALDG.3D.2CTA [UR32], [UR28], desc[UR18] ;  /* 0x000012201c0075b4 */ /* 0x0005e20008211000 */
[----:B------:R-:W-:Y:S01]  /*1c80*/  UMOV UR10, UR34 ;  /* 0x00000022000a7c82 */ /* 0x000fe20008000000 */
[----:B------:R-:W-:Y:S01]  /*1c90*/  UMOV UR12, UR36 ;  /* 0x00000024000c7c82 */ /* 0x000fe20008000000 */
[----:B------:R-:W-:Y:S01]  /*1ca0*/  UMOV UR9, UR33 ;  /* 0x0000002100097c82 */ /* 0x000fe20008000000 */
[----:B------:R-:W-:Y:S01]  /*1cb0*/  UMOV UR25, UR13 ;  /* 0x0000000d00197c82 */ /* 0x000fe20008000000 */
[----:B------:R-:W-:-:S03]  /*1cc0*/  UMOV UR17, UR23 ;  /* 0x0000001700117c82 */ /* 0x000fc60008000000 */
[----:B------:R1:W-:Y:S01]  /*1cd0*/  UTMALDG.3D.2CTA [UR8], [UR26], desc[UR18] ;  /* 0x000012081a0075b4 */ /* 0x0003e20008211000 */
[----:B--2---:R-:W-:Y:S01]  /*1ce0*/  UIADD3 UR34, UPT, UPT, UR34, 0x80, URZ ;  /* 0x0000008022227890 */ /* 0x004fe2000fffe0ff */
[----:B------:R-:W-:Y:S11]  /*1cf0*/  BRA.U UP2, `(.L_x_31) ;  /* 0xfffffffd024c7547 */ /* 0x000ff6000b83ffff */
.L_x_25:
[----:B-1----:R-:W-:Y:S01]  /*1d00*/  ULEA UR8, UR23, UR6, 0x3 ;  /* 0x0000000617087291 */ /* 0x002fe2000f8e18ff */
[----:B------:R-:W-:Y:S01]  /*1d10*/  SHF.L.U32 R2, R17, 0x1f, RZ ;  /* 0x0000001f11027819 */ /* 0x000fe200000006ff */
[----:B------:R-:W-:Y:S01]  /*1d20*/  @!P1 SYNCS.ARRIVE.TRANS64.A1T0 RZ, [UR6+0xc8], RZ ;  /* 0x0000c8ffffff99a7 */ /* 0x000fe20008100006 */
[----:B------:R-:W-:-:S06]  /*1d30*/  UISETP.GT.AND UP0, UPT, UR7, UR5, UPT ;  /* 0x000000050700728c */ /* 0x000fcc000bf04270 */
[----:B--2-4-:R1:W2:Y:S03]  /*1d40*/  SYNCS.PHASECHK.TRANS64.TRYWAIT P0, [UR8+0x40], R2 ;  /* 0x00004002ff0075a7 */ /* 0x0142a60008001108 */
[----:B------:R-:W-:Y:S05]  /*1d50*/  BRA.U !UP0, `(.L_x_32) ;  /* 0x0000000108c07547 */ /* 0x000fea000b800000 */
[----:B------:R-:W-:Y:S01]  /*1d60*/  UIADD3 UR26, UPT, UPT, UR24, UR25, URZ ;  /* 0x00000019181a7290 */ /* 0x000fe2000fffe0ff */
[----:B------:R-:W-:-:S11]  /*1d70*/  UMOV UR27, UR23 ;  /* 0x00000017001b7c82 */ /* 0x000fd60008000000 */
.L_x_38:
[----:B------:R-:W-:Y:S01]  /*1d80*/  ULEA UR17, UR27, UR6, 0x3 ;  /* 0x000000061b117291 */ /* 0x000fe2000f8e18ff */
[----:B--2---:R-:W-:Y:S01]  /*1d90*/  @P5 MOV R3, 0xc000 ;  /* 0x0000c00000035802 */ /* 0x004fe20000000f00 */
[----:B-12---:R-:W-:Y:S10]  /*1da0*/  @P0 BRA `(.L_x_33) ;  /* 0x00000000000c0947 */ /* 0x006ff40003800000 */
[----:B------:R-:W-:-:S04]  /*1db0*/  SHF.L.U32 R4, R17, 0x1f, RZ ;  /* 0x0000001f11047819 */ /* 0x000fc800000006ff */
[----:B------:R-:W2:Y:S02]  /*1dc0*/  SYNCS.PHASECHK.TRANS64.TRYWAIT P0, [UR17+0x40], R4 ;  /* 0x00004004ff0075a7 */ /* 0x000ea40008001111 */
[----:B--2---:R-:W-:Y:S05]  /*1dd0*/  @!P0 BRA `(.L_x_34) ;  /* 0x0000007c00dc8947 */ /* 0x004fea0003800000 */
.L_x_33:
[----:B------:R2:W-:Y:S01]  /*1de0*/  @P5 SYNCS.ARRIVE.TRANS64 RZ, [UR17], R3 ;  /* 0x00000003ffff59a7 */ /* 0x0005e20008000011 */
[----:B------:R-:W-:-:S04]  /*1df0*/  ULOP3.LUT UR8, UR22, 0x2, URZ, 0xfc, !UPT ;  /* 0x0000000216087892 */ /* 0x000fc8000f8efcff */
[----:B------:R-:W-:-:S09]  /*1e00*/  UISETP.NE.AND UP0, UPT, UR8, 0x2, UPT ;  /* 0x000000020800788c */ /* 0x000fd2000bf05270 */
[----:B------:R-:W-:Y:S05]  /*1e10*/  BRA.U UP0, `(.L_x_35) ;  /* 0x0000000100047547 */ /* 0x000fea000b800000 */
[----:B------:R-:W-:Y:S05]  /*1e20*/  BPT.TRAP 0x1 ;  /* 0x000000040000795c */ /* 0x000fea0000300000 */
.L_x_35:
[----:B------:R-:W-:Y:S04]  /*1e30*/  BSSY.RECONVERGENT B0, `(.L_x_36) ;  /* 0x0000003000007945 */ /* 0x000fe80003800200 */
[----:B------:R-:W-:Y:S05]  /*1e40*/  @!P4 BRA `(.L_x_37) ;  /* 0x000000000004c947 */ /* 0x000fea0003800000 */
[----:B------:R-:W-:Y:S05]  /*1e50*/  BPT.TRAP 0x1 ;  /* 0x000000040000795c */ /* 0x000fea0000300000 */
.L_x_37:
[----:B------:R-:W-:Y:S05]  /*1e60*/  BSYNC.RECONVERGENT B0 ;  /* 0x0000000000007941 */ /* 0x000fea0003800200 */
.L_x_36:
        /* <DEDUP_REMOVED lines=9> */
[----:B------:R-:W-:Y:S02]  /*1f00*/  USHF.L.U32 UR18, UR25, 0x7, URZ ;  /* 0x0000000719127899 */ /* 0x000fe400080006ff */
[----:B------:R-:W-:Y:S01]  /*1f10*/  ULOP3.LUT UR17, UR17, 0xfefffff8, URZ, 0xc0, !UPT ;  /* 0xfefffff811117892 */ /* 0x000fe2000f8ec0ff */
[----:B-1----:R-:W-:Y:S01]  /*1f20*/  SHF.L.U32 R2, R17, 0x1f, RZ ;  /* 0x0000001f11027819 */ /* 0x002fe200000006ff */
[----:B------:R-:W-:Y:S02]  /*1f30*/  UIADD3 UR16, UPT, UPT, UR16, 0x6300, URZ ;  /* 0x0000630010107890 */ /* 0x000fe4000fffe0ff */
[----:B------:R-:W-:Y:S01]  /*1f40*/  UIADD3.X UR33, UPT, UPT, URZ, UR15, URZ, UP1, !UPT ;  /* 0x0000000fff217290 */ /* 0x000fe20008ffe4ff */
[----:B------:R4:W1:Y:S01]  /*1f50*/  SYNCS.PHASECHK.TRANS64.TRYWAIT P0, [UR8+0x40], R2 ;  /* 0x00004002ff0075a7 */ /* 0x0008620008001108 */
[----:B------:R-:W-:-:S02]  /*1f60*/  ULEA UR8, UR27, UR6, 0xe ;  /* 0x000000061b087291 */ /* 0x000fc4000f8e70ff */
[----:B------:R-:W-:Y:S02]  /*1f70*/  UIADD3.X UR31, UPT, UPT, URZ, UR15, URZ, UP0, !UPT ;  /* 0x0000000fff1f7290 */ /* 0x000fe400087fe4ff */
[----:B------:R-:W-:Y:S01]  /*1f80*/  UIADD3 UR8, UPT, UPT, UR8, 0x16300, URZ ;  /* 0x0001630008087890 */ /* 0x000fe2000fffe0ff */
[----:B------:R-:W-:Y:S01]  /*1f90*/  UMOV UR28, 0x0 ;  /* 0x00000000001c7882 */ /* 0x000fe20000000000 */
[----:B------:R-:W-:Y:S01]  /*1fa0*/  UMOV UR29, 0x10000000 ;  /* 0x10000000001d7882 */ /* 0x000fe20000000000 */
[----:B------:R-:W-:Y:S01]  /*1fb0*/  UMOV UR19, UR35 ;  /* 0x0000002300137c82 */ /* 0x000fe20008000000 */
[----:B------:R-:W-:Y:S01]  /*1fc0*/  UMOV UR20, UR36 ;  /* 0x0000002400147c82 */ /* 0x000fe20008000000 */
[----:B------:R-:W-:Y:S01]  /*1fd0*/  UMOV UR12, UR36 ;  /* 0x00000024000c7c82 */ /* 0x000fe20008000000 */
[----:B------:R-:W-:Y:S01]  /*1fe0*/  UMOV UR9, UR17 ;  /* 0x0000001100097c82 */ /* 0x000fe20008000000 */
[----:B------:R-:W-:Y:S01]  /*1ff0*/  UMOV UR10, UR18 ;  /* 0x00000012000a7c82 */ /* 0x000fe20008000000 */
[----:B------:R4:W-:Y:S01]  /*2000*/  UTMALDG.3D.2CTA [UR16], [UR32], desc[UR28] ;  /* 0x00001c10200075b4 */ /* 0x0009e20008211000 */
[----:B------:R-:W-:Y:S01]  /*2010*/  UIADD3 UR25, UPT, UPT, UR25, 0x1, URZ ;  /* 0x0000000119197890 */ /* 0x000fe2000fffe0ff */
[----:B------:R-:W-:-:S03]  /*2020*/  UMOV UR27, UR23 ;  /* 0x00000017001b7c82 */ /* 0x000fc60008000000 */
[----:B------:R-:W-:Y:S01]  /*2030*/  UISETP.NE.AND UP0, UPT, UR25, UR26, UPT ;  /* 0x0000001a1900728c */ /* 0x000fe2000bf05270 */
[----:B------:R4:W-:Y:S08]  /*2040*/  UTMALDG.3D.2CTA [UR8], [UR30], desc[UR28] ;  /* 0x00001c081e0075b4 */ /* 0x0009f00008211000 */
[----:B----4-:R-:W-:Y:S05]  /*2050*/  BRA.U UP0, `(.L_x_38) ;  /* 0xfffffffd00487547 */ /* 0x010fea000b83ffff */
.L_x_32:
[C---:B-1----:R-:W-:Y:S01]  /*2060*/  LEA R2, R16.reuse, UR6, 0x3 ;  /* 0x0000000610027c11 */ /* 0x042fe2000f8e18ff */
[----:B------:R-:W-:Y:S01]  /*2070*/  NOP ;  /* 0x0000000000007918 */ /* 0x000fe20000000000 */
[----:B--2---:R-:W-:Y:S02]  /*2080*/  SHF.L.U32 R3, R13, 0x1f, RZ ;  /* 0x0000001f0d037819 */ /* 0x004fe400000006ff */
[----:B------:R-:W-:Y:S02]  /*2090*/  LEA R4, R16, UR6, 0x4 ;  /* 0x0000000610047c11 */ /* 0x000fe4000f8e20ff */
[----:B------:R-:W1:Y:S02]  /*20a0*/  SYNCS.PHASECHK.TRANS64.TRYWAIT P0, [R2+URZ+0xd0], R3 ;  /* 0x0000d003020075a7 */ /* 0x000e6400080011ff */
[----:B-1----:R-:W-:Y:S05]  /*20b0*/  @!P0 BRA `(.L_x_39) ;  /* 0x0000007c003c8947 */ /* 0x002fea0003800000 */
.L_x_150:
[----:B------:R-:W2:Y:S01]  /*20c0*/  LDS.128 R4, [R4+0x160] ;  /* 0x0001600004047984 */ /* 0x000ea20000000c00 */
[----:B------:R-:W-:Y:S01]  /*20d0*/  ISETP.GE.AND P0, PT, R40, 0x1, PT ;  /* 0x000000012800780c */ /* 0x000fe20003f06270 */
[----:B-1----:R-:W-:Y:S01]  /*20e0*/  VIADD R2, R2, 0xe0 ;  /* 0x000000e002027836 */ /* 0x002fe20000000000 */
[----:B------:R-:W-:Y:S01]  /*20f0*/  @!PT LDS RZ, [RZ] ;  /* 0x00000000fffff984 */ /* 0x000fe20000000800 */
[----:B------:R-:W-:Y:S01]  /*2100*/  @!PT LDS RZ, [RZ] ;  /* 0x00000000fffff984 */ /* 0x000fe20000000800 */
[----:B------:R-:W-:Y:S01]  /*2110*/  @!PT LDS RZ, [RZ] ;  /* 0x00000000fffff984 */ /* 0x000fe20000000800 */
[----:B------:R-:W-:Y:S01]  /*2120*/  @!PT LDS RZ, [RZ] ;  /* 0x00000000fffff984 */ /* 0x000fe20000000800 */
[----:B------:R1:W-:Y:S06]  /*2130*/  MEMBAR.ALL.CTA ;  /* 0x0000000000007992 */ /* 0x0003ec0000008000 */
[----:B-1----:R-:W1:Y:S01]  /*2140*/  FENCE.VIEW.ASYNC.S ;  /* 0x00000000000073c6 */ /* 0x002e620000000000 */
[----:B------:R-:W-:-:S04]  /*2150*/  PRMT R2, RZ, 0x654, R2 ;  /* 0x00000654ff027816 */ /* 0x000fc80000000002 */
[----:B-1----:R1:W-:Y:S01]  /*2160*/  SYNCS.ARRIVE.TRANS64.RED.A1T0 RZ, [R2+URZ], RZ ;  /* 0x000000ff02ff79a7 */ /* 0x0023e200081004ff */
[----:B--2---:R-:W-:-:S13]  /*2170*/  LOP3.LUT P2, RZ, R6, 0x1, RZ, 0xc0, !PT ;  /* 0x0000000106ff7812 */ /* 0x004fda000784c0ff */
[----:B------:R-:W-:Y:S01]  /*2180*/  @P2 SHF.R.U32.HI R3, RZ, 0x10, R5 ;  /* 0x00000010ff032819 */ /* 0x000fe20000011605 */
[----:B------:R-:W-:Y:S01]  /*2190*/  VOTEU.ANY UP0, P2 ;  /* 0x0000000000ff7886 */ /* 0x000fe20001000100 */
[----:B------:R-:W-:Y:S02]  /*21a0*/  @P2 MOV R10, R4 ;  /* 0x00000004000a2202 */ /* 0x000fe40000000f00 */
[----:B------:R-:W-:Y:S02]  /*21b0*/  @P2 R2UR.BROADCAST UR8, R3 ;  /* 0x00000000030822ca */ /* 0x000fe400008e0000 */
[----:B------:R-:W-:-:S11]  /*21c0*/  @P2 LOP3.LUT R9, R5, 0xffff, RZ, 0xc0, !PT ;  /* 0x0000ffff05092812 */ /* 0x000fd600078ec0ff */
[----:B------:R-:W-:Y:S01]  /*21d0*/  @UP0 UMOV UR36, UR8 ;  /* 0x0000000800240c82 */ /* 0x000fe20008000000 */
[----:B-1----:R-:W-:Y:S05]  /*21e0*/  @!P0 BRA `(.L_x_40) ;  /* 0x0000000000b88947 */ /* 0x002fea0003800000 */
[----:B------:R-:W3:Y:S01]  /*21f0*/  LDC.64 R4, c[0x0][0xb18] ;  /* 0x0002c600ff047b82 */ /* 0x000ee20000000a00 */
[----:B------:R-:W-:-:S07]  /*2200*/  ISETP.NE.AND P3, PT, R40, 0x1, PT ;  /* 0x000000012800780c */ /* 0x000fce0003f65270 */
[----:B------:R-:W1:Y:S08]  /*2210*/  LDC.64 R6, c[0x0][0xb10] ;  /* 0x0002c400ff067b82 */ /* 0x000e700000000a00 */
[----:B------:R-:W2:Y:S08]  /*2220*/  LDC R14, c[0x0][0xb20] ;  /* 0x0002c800ff0e7b82 */ /* 0x000eb00000000800 */
[----:B------:R-:W4:Y:S01]  /*2230*/  LDC R15, c[0x0][0xb0c] ;  /* 0x0002c300ff0f7b82 */ /* 0x000f220000000800 */
[----:B---3--:R-:W-:Y:S01]  /*2240*/  IMAD.HI.U32 R21, R0, R5, RZ ;  /* 0x0000000500157227 */ /* 0x008fe200078e00ff */
[----:B------:R-:W-:-:S03]  /*2250*/  ISETP.NE.AND P0, PT, R4, 0x1, PT ;  /* 0x000000010400780c */ /* 0x000fc60003f05270 */
[----:B------:R-:W-:-:S03]  /*2260*/  IMAD.HI.U32 R5, R9, R5, RZ ;  /* 0x0000000509057227 */ /* 0x000fc600078e00ff */
[----:B------:R-:W3:Y:S01]  /*2270*/  LDC.64 R2, c[0x0][0xb28] ;  /* 0x0002ca00ff027b82 */ /* 0x000ee20000000a00 */
[----:B-1----:R-:W-:-:S04]  /*2280*/  IMAD.HI.U32 R22, R8, R6, RZ ;  /* 0x0000000608167227 */ /* 0x002fc800078e00ff */
[----:B------:R-:W-:Y:S01]  /*2290*/  IMAD.HI.U32 R23, R10, R6, RZ ;  /* 0x000000060a177227 */ /* 0x000fe200078e00ff */
[----:B------:R-:W-:Y:S02]  /*22a0*/  SHF.R.U32.HI R22, RZ, R7, R22 ;  /* 0x00000007ff167219 */ /* 0x000fe40000011616 */
[-C--:B--2---:R-:W-:Y:S02]  /*22b0*/  SHF.R.U32.HI R21, RZ, R14.reuse, R21 ;  /* 0x0000000eff157219 */ /* 0x084fe40000011615 */
[----:B------:R-:W-:Y:S02]  /*22c0*/  SHF.R.U32.HI R5, RZ, R14, R5 ;  /* 0x0000000eff057219 */ /* 0x000fe40000011605 */
[----:B------:R-:W-:Y:S02]  /*22d0*/  SEL R21, R0, R21, !P0 ;  /* 0x0000001500157207 */ /* 0x000fe40004000000 */
[----:B------:R-:W-:Y:S02]  /*22e0*/  SHF.R.U32.HI R23, RZ, R7, R23 ;  /* 0x00000007ff177219 */ /* 0x000fe40000011617 */
[----:B----4-:R-:W-:-:S02]  /*22f0*/  ISETP.NE.AND P1, PT, R15, 0x1, PT ;  /* 0x000000010f00780c */ /* 0x010fc40003f25270 */
[----:B------:R-:W-:Y:S02]  /*2300*/  SEL R5, R9, R5, !P0 ;  /* 0x0000000509057207 */ /* 0x000fe40004000000 */
[----:B------:R-:W-:Y:S02]  /*2310*/  SEL R22, R8, R22, !P1 ;  /* 0x0000001608167207 */ /* 0x000fe40004800000 */
[----:B------:R-:W-:Y:S01]  /*2320*/  SEL R23, R10, R23, !P1 ;  /* 0x000000170a177207 */ /* 0x000fe20004800000 */
[----:B---3--:R-:W-:-:S04]  /*2330*/  IMAD.HI.U32 R20, R21, R2, RZ ;  /* 0x0000000215147227 */ /* 0x008fc800078e00ff */
        /* <DEDUP_REMOVED lines=10> */
[----:B------:R-:W-:-:S04]  /*23e0*/  @!P0 IMAD.HI.U32 R7, R23, R2, RZ ;  /* 0x0000000217078227 */ /* 0x000fc800078e00ff */
[----:B------:R-:W-:Y:S01]  /*23f0*/  IMAD.MOV R2, RZ, RZ, -R6 ;  /* 0x000000ffff027224 */ /* 0x000fe200078e0a06 */
[----:B------:R-:W-:Y:S02]  /*2400*/  @!P0 SHF.R.U32.HI R3, RZ, R3, R7 ;  /* 0x00000003ff038219 */ /* 0x000fe40000011607 */
[----:B------:R-:W-:Y:S01]  /*2410*/  IADD3 R7, PT, PT, -R5, RZ, RZ ;  /* 0x000000ff05077210 */ /* 0x000fe20007ffe1ff */
[----:B------:R-:W-:Y:S01]  /*2420*/  IMAD R2, R40, R2, R5 ;  /* 0x0000000228027224 */ /* 0x000fe200078e0205 */
        /* <DEDUP_REMOVED lines=10> */
.L_x_40:
[----:B------:R-:W1:Y:S02]  /*24d0*/  LDCU UR8, c[0x0][0xb30] ;  /* 0x00016600ff0877ac */ /* 0x000e640008000800 */
[----:B-1----:R-:W-:-:S09]  /*24e0*/  UISETP.NE.AND UP0, UPT, UR8, 0x1, UPT ;  /* 0x000000010800788c */ /* 0x002fd2000bf05270 */
[----:B------:R-:W-:Y:S05]  /*24f0*/  BRA.U UP0, `(.L_x_41) ;  /* 0x0000000100407547 */ /* 0x000fea000b800000 */
[----:B------:R-:W1:Y:S08]  /*2500*/  LDC.64 R4, c[0x0][0xb10] ;  /* 0x0002c400ff047b82 */ /* 0x000e700000000a00 */
[----:B------:R-:W2:Y:S08]  /*2510*/  LDC.64 R2, c[0x0][0xb18] ;  /* 0x0002c600ff027b82 */ /* 0x000eb00000000a00 */
[----:B------:R-:W4:Y:S08]  /*2520*/  LDC R6, c[0x0][0xb20] ;  /* 0x0002c800ff067b82 */ /* 0x000f300000000800 */
[----:B------:R-:W3:Y:S01]  /*2530*/  LDC R7, c[0x0][0xb0c] ;  /* 0x0002c300ff077b82 */ /* 0x000ee20000000800 */
[----:B-1----:R-:W-:-:S05]  /*2540*/  IMAD.HI.U32 R4, R10, R4, RZ ;  /* 0x000000040a047227 */ /* 0x002fca00078e00ff */
[----:B------:R-:W-:Y:S01]  /*2550*/  SHF.R.U32.HI R4, RZ, R5, R4 ;  /* 0x00000005ff047219 */ /* 0x000fe20000011604 */
[----:B--2---:R-:W-:Y:S01]  /*2560*/  IMAD.HI.U32 R3, R9, R3, RZ ;  /* 0x0000000309037227 */ /* 0x004fe200078e00ff */
[----:B------:R-:W-:-:S04]  /*2570*/  ISETP.NE.AND P0, PT, R2, 0x1, PT ;  /* 0x000000010200780c */ /* 0x000fc80003f05270 */
[----:B----4-:R-:W-:-:S04]  /*2580*/  SHF.R.U32.HI R3, RZ, R6, R3 ;  /* 0x00000006ff037219 */ /* 0x010fc80000011603 */
[----:B------:R-:W-:Y:S02]  /*2590*/  SEL R3, R9, R3, !P0 ;  /* 0x0000000309037207 */ /* 0x000fe40004000000 */
[----:B---3--:R-:W-:-:S04]  /*25a0*/  ISETP.NE.AND P1, PT, R7, 0x1, PT ;  /* 0x000000010700780c */ /* 0x008fc80003f25270 */
[----:B------:R-:W-:-:S05]  /*25b0*/  SEL R4, R10, R4, !P1 ;  /* 0x000000040a047207 */ /* 0x000fca0004800000 */
[----:B------:R-:W-:Y:S02]  /*25c0*/  IMAD.IADD R5, R3, 0x1, -R4 ;  /* 0x0000000103057824 */ /* 0x000fe400078e0a04 */
[----:B------:R-:W-:Y:S02]  /*25d0*/  IMAD.IADD R3, R4, 0x1, -R3 ;  /* 0x0000000104037824 */ /* 0x000fe400078e0a03 */
[----:B------:R-:W-:Y:S02]  /*25e0*/  IMAD R10, R5, R7, R10 ;  /* 0x00000007050a7224 */ /* 0x000fe400078e020a */
[----:B------:R-:W-:-:S07]  /*25f0*/  IMAD R9, R3, R2, R9 ;  /* 0x0000000203097224 */ /* 0x000fce00078e0209 */
.L_x_41:
[----:B------:R-:W-:Y:S01]  /*2600*/  VIADD R16, R16, 0x1 ;  /* 0x0000000110107836 */ /* 0x000fe20000000000 */
[----:B------:R-:W-:Y:S01]  /*2610*/  PLOP3.LUT P1, PT, PT, PT, PT, 0x80, 0x8 ;  /* 0x000000000008781c */ /* 0x000fe20003f2f070 */
[----:B------:R-:W-:Y:S02]  /*2620*/  IMAD.IADD R14, R10, 0x1, R95 ;  /* 0x000000010a0e7824 */ /* 0x000fe400078e025f */
[----:B------:R-:W-:Y:S01]  /*2630*/  IMAD.IADD R15, R9, 0x1, R94 ;  /* 0x00000001090f7824 */ /* 0x000fe200078e025e */
[----:B------:R-:W-:-:S04]  /*2640*/  ISETP.NE.AND P0, PT, R16, 0x2, PT ;  /* 0x000000021000780c */ /* 0x000fc80003f05270 */
[----:B------:R-:W-:Y:S02]  /*2650*/  SEL R2, RZ, 0x1, P0 ;  /* 0x00000001ff027807 */ /* 0x000fe40000000000 */
[----:B------:R-:W-:Y:S02]  /*2660*/  SEL R16, R16, RZ, P0 ;  /* 0x000000ff10107207 */ /* 0x000fe40000000000 */
[----:B------:R-:W-:Y:S01]  /*2670*/  LOP3.LUT R13, R13, R2, RZ, 0x3c, !PT ;  /* 0x000000020d0d7212 */ /* 0x000fe200078e3cff */
[----:B------:R-:W-:Y:S06]  /*2680*/  @P2 BRA `(.L_x_42) ;  /* 0xfffffff000582947 */ /* 0x000fec000383ffff */
[----:B------:R-:W-:Y:S01]  /*2690*/  UIADD3 UR6, UPT, UPT, UR6, 0x40, URZ ;  /* 0x0000004006067890 */ /* 0x000fe2000fffe0ff */
[----:B------:R-:W-:-:S03]  /*26a0*/  SHF.L.U32 R2, R17, 0x1f, RZ ;  /* 0x0000001f11027819 */ /* 0x000fc600000006ff */
[----:B------:R-:W-:-:S09]  /*26b0*/  ULEA UR4, UR23, UR6, 0x3 ;  /* 0x0000000617047291 */ /* 0x000fd2000f8e18ff */
[----:B------:R-:W1:Y:S02]  /*26c0*/  SYNCS.PHASECHK.TRANS64.TRYWAIT P0, [UR4], R2 ;  /* 0x00000002ff0075a7 */ /* 0x000e640008001104 */
[----:B-1----:R-:W-:Y:S05]  /*26d0*/  @!P0 BRA `(.L_x_43) ;  /* 0x0000007400c88947 */ /* 0x002fea0003800000 */
.L_x_152:
[----:B------:R-:W-:-:S04]  /*26e0*/  UIADD3 UR5, UPT, UPT, UR23, 0x1, URZ ;  /* 0x0000000117057890 */ /* 0x000fc8000fffe0ff */
[----:B------:R-:W-:-:S04]  /*26f0*/  UISETP.NE.AND UP0, UPT, UR5, 0x8, UPT ;  /* 0x000000080500788c */ /* 0x000fc8000bf05270 */
[----:B------:R-:W-:Y:S02]  /*2700*/  USEL UR7, URZ, 0x1, UP0 ;  /* 0x00000001ff077887 */ /* 0x000fe40008000000 */
[----:B------:R-:W-:-:S04]  /*2710*/  USEL UR5, UR5, URZ, UP0 ;  /* 0x000000ff05057287 */ /* 0x000fc80008000000 */
[----:B------:R-:W-:Y:S01]  /*2720*/  ULEA UR4, UR5, UR6, 0x3 ;  /* 0x0000000605047291 */ /* 0x000fe2000f8e18ff */
[----:B-1----:R-:W-:-:S04]  /*2730*/  LOP3.LUT R2, R17, UR7, RZ, 0x3c, !PT ;  /* 0x0000000711027c12 */ /* 0x002fc8000f8e3cff */
[----:B------:R-:W-:-:S04]  /*2740*/  SHF.L.U32 R3, R2, 0x1f, RZ ;  /* 0x0000001f02037819 */ /* 0x000fc800000006ff */
[----:B------:R-:W1:Y:S02]  /*2750*/  SYNCS.PHASECHK.TRANS64.TRYWAIT P0, [UR4], R3 ;  /* 0x00000003ff0075a7 */ /* 0x000e640008001104 */
[----:B-1----:R-:W-:Y:S05]  /*2760*/  @!P0 BRA `(.L_x_44) ;  /* 0x0000007400bc8947 */ /* 0x002fea0003800000 */
.L_x_154:
[----:B------:R-:W-:-:S04]  /*2770*/  UIADD3 UR5, UPT, UPT, UR5, 0x1, URZ ;  /* 0x0000000105057890 */ /* 0x000fc8000fffe0ff */
[----:B------:R-:W-:-:S04]  /*2780*/  UISETP.NE.AND UP0, UPT, UR5, 0x8, UPT ;  /* 0x000000080500788c */ /* 0x000fc8000bf05270 */
[----:B------:R-:W-:Y:S02]  /*2790*/  USEL UR7, URZ, 0x1, UP0 ;  /* 0x00000001ff077887 */ /* 0x000fe40008000000 */
[----:B------:R-:W-:-:S04]  /*27a0*/  USEL UR5, UR5, URZ, UP0 ;  /* 0x000000ff05057287 */ /* 0x000fc80008000000 */
[----:B------:R-:W-:Y:S01]  /*27b0*/  ULEA UR4, UR5, UR6, 0x3 ;  /* 0x0000000605047291 */ /* 0x000fe2000f8e18ff */
[----:B------:R-:W-:-:S04]  /*27c0*/  LOP3.LUT R2, R2, UR7, RZ, 0x3c, !PT ;  /* 0x0000000702027c12 */ /* 0x000fc8000f8e3cff */
[----:B-1----:R-:W-:-:S04]  /*27d0*/  SHF.L.U32 R3, R2, 0x1f, RZ ;  /* 0x0000001f02037819 */ /* 0x002fc800000006ff */
[----:B------:R-:W1:Y:S02]  /*27e0*/  SYNCS.PHASECHK.TRANS64.TRYWAIT P0, [UR4], R3 ;  /* 0x00000003ff0075a7 */ /* 0x000e640008001104 */
[----:B-1----:R-:W-:Y:S05]  /*27f0*/  @!P0 BRA `(.L_x_45) ;  /* 0x0000007400b08947 */ /* 0x002fea0003800000 */
.L_x_156:
        /* <DEDUP_REMOVED lines=9> */
.L_x_158:
        /* <DEDUP_REMOVED lines=9> */
.L_x_160:
        /* <DEDUP_REMOVED lines=9> */
.L_x_162:
        /* <DEDUP_REMOVED lines=9> */
.L_x_164:
[----:B------:R-:W-:-:S04]  /*2a40*/  UIADD3 UR5, UPT, UPT, UR5, 0x1, URZ ;  /* 0x0000000105057890 */ /* 0x000fc8000fffe0ff */
[----:B------:R-:W-:-:S04]  /*2a50*/  UISETP.NE.AND UP0, UPT, UR5, 0x8, UPT ;  /* 0x000000080500788c */ /* 0x000fc8000bf05270 */
[----:B------:R-:W-:Y:S02]  /*2a60*/  USEL UR4, URZ, 0x1, UP0 ;  /* 0x00000001ff047887 */ /* 0x000fe40008000000 */
[----:B------:R-:W-:-:S04]  /*2a70*/  USEL UR5, UR5, URZ, UP0 ;  /* 0x000000ff05057287 */ /* 0x000fc80008000000 */
[----:B------:R-:W-:Y:S01]  /*2a80*/  ULEA UR5, UR5, UR6, 0x3 ;  /* 0x0000000605057291 */ /* 0x000fe2000f8e18ff */
[----:B------:R-:W-:-:S04]  /*2a90*/  LOP3.LUT R2, R2, UR4, RZ, 0x3c, !PT ;  /* 0x0000000402027c12 */ /* 0x000fc8000f8e3cff */
[----:B------:R-:W-:Y:S01]  /*2aa0*/  SHF.L.U32 R2, R2, 0x1f, RZ ;  /* 0x0000001f02027819 */ /* 0x000fe200000006ff */
[----:B-1-3--:R-:W-:-:S07]  /*2ab0*/  IMAD.U32 R0, RZ, RZ, UR5 ;  /* 0x00000005ff007e24 */ /* 0x00afce000f8e00ff */
.L_x_50:
[----:B-1----:R1:W2:Y:S02]  /*2ac0*/  SYNCS.PHASECHK.TRANS64.TRYWAIT P0, [R0+URZ], R2 ;  /* 0x00000002000075a7 */ /* 0x0022a400080011ff */
[----:B--2---:R-:W-:Y:S05]  /*2ad0*/  @!P0 NANOSLEEP.SYNCS 0x989680 ;  /* 0x009896800000895d */ /* 0x004fea0003900000 */
[----:B------:R-:W2:Y:S02]  /*2ae0*/  @!P0 SYNCS.PHASECHK.TRANS64 P0, [R0+URZ], R2 ;  /* 0x00000002000085a7 */ /* 0x000ea400080010ff */
[----:B--2---:R-:W-:Y:S05]  /*2af0*/  @P0 EXIT ;  /* 0x000000000000094d */ /* 0x004fea0003800000 */
[----:B------:R-:W-:Y:S05]  /*2b00*/  BRA `(.L_x_50) ;  /* 0xfffffffc00ec7947 */ /* 0x000fea000383ffff */
.L_x_22:
[----:B------:R-:W-:-:S04]  /*2b10*/  UISETP.NE.AND UP1, UPT, UR37, URZ, UPT ;  /* 0x000000ff2500728c */ /* 0x000fc8000bf25270 */
[----:B------:R-:W-:-:S09]  /*2b20*/  UISETP.NE.OR UP1, UPT, UR10, 0x1, UP1 ;  /* 0x000000010a00788c */ /* 0x000fd20008f25670 */
[----:B------:R-:W-:Y:S05]  /*2b30*/  BRA.U UP1, `(.L_x_51) ;  /* 0x00000005014c7547 */ /* 0x000fea000b800000 */
[----:B------:R-:W-:Y:S01]  /*2b40*/  HFMA2 R11, -RZ, RZ, 0, 0 ;  /* 0x00000000ff0b7431 */ /* 0x000fe200000001ff */
[----:B------:R-:W-:Y:S01]  /*2b50*/  ISETP.GE.U32.AND P2, PT, R10, 0x2, PT ;  /* 0x000000020a00780c */ /* 0x000fe20003f46070 */
[----:B------:R-:W-:Y:S01]  /*2b60*/  IMAD.MOV.U32 R12, RZ, RZ, 0x1 ;  /* 0x00000001ff0c7424 */ /* 0x000fe200078e00ff */
[----:B------:R-:W-:Y:S01]  /*2b70*/  CS2R R8, SRZ ;  /* 0x0000000000087805 */ /* 0x000fe2000001ff00 */
[----:B------:R-:W-:Y:S01]  /*2b80*/  IMAD.MOV.U32 R3, RZ, RZ, RZ ;  /* 0x000000ffff037224 */ /* 0x000fe200078e00ff */
[----:B------:R-:W-:Y:S01]  /*2b90*/  UMOV UR4, 0x400 ;  /* 0x0000040000047882 */ /* 0x000fe20000000000 */
[----:B------:R-:W-:Y:S01]  /*2ba0*/  UMOV UR6, URZ ;  /* 0x000000ff00067c82 */ /* 0x000fe20008000000 */
[----:B------:R-:W-:-:S12]  /*2bb0*/  ULEA UR37, UR37, UR4, 0x18 ;  /* 0x0000000425257291 */ /* 0x000fd8000f8ec0ff */
.L_x_55:
[----:B------:R-:W-:Y:S02]  /*2bc0*/  LEA R0, R3, UR37, 0x3 ;  /* 0x0000002503007c11 */ /* 0x000fe4000f8e18ff */
[----:B------:R-:W-:-:S03]  /*2bd0*/  SHF.L.U32 R4, R8, 0x1f, RZ ;  /* 0x0000001f08047819 */ /* 0x000fc600000006ff */
[----:B------:R-:W-:Y:S01]  /*2be0*/  VIADD R5, R0, 0x140 ;  /* 0x0000014000057836 */ /* 0x000fe20000000000 */
[----:B------:R-:W1:Y:S02]  /*2bf0*/  SYNCS.PHASECHK.TRANS64.TRYWAIT P0, [R0+URZ+0x130], R4 ;  /* 0x00013004000075a7 */ /* 0x000e6400080011ff */
[----:B-1----:R-:W-:Y:S05]  /*2c00*/  @!P0 BRA `(.L_x_52) ;  /* 0x0000007400248947 */ /* 0x002fea0003800000 */
.L_x_165:
[----:B------:R-:W-:Y:S01]  /*2c10*/  ULEA UR5, UR6, UR37, 0x3 ;  /* 0x0000002506057291 */ /* 0x000fe2000f8e18ff */
[----:B-1----:R-:W-:Y:S01]  /*2c20*/  PRMT R0, RZ, 0x654, R5 ;  /* 0x00000654ff007816 */ /* 0x002fe20000000005 */
[----:B------:R-:W-:Y:S01]  /*2c30*/  @!P2 IMAD.MOV.U32 R4, RZ, RZ, 0x10 ;  /* 0x00000010ff04a424 */ /* 0x000fe200078e00ff */
[----:B------:R-:W-:Y:S01]  /*2c40*/  SHF.L.U32 R5, R12, 0x1f, RZ ;  /* 0x0000001f0c057819 */ /* 0x000fe200000006ff */
[----:B------:R-:W-:Y:S01]  /*2c50*/  UIADD3 UR4, UPT, UPT, UR5, 0xd0, URZ ;  /* 0x000000d005047890 */ /* 0x000fe2000fffe0ff */
[----:B------:R1:W-:Y:S05]  /*2c60*/  SYNCS.ARRIVE.TRANS64.RED.A1T0 RZ, [R0+URZ], RZ ;  /* 0x000000ff00ff79a7 */ /* 0x0003ea00081004ff */
[----:B------:R-:W-:Y:S01]  /*2c70*/  IMAD.U32 R6, RZ, RZ, UR4 ;  /* 0x00000004ff067e24 */ /* 0x000fe2000f8e00ff */
[----:B------:R-:W2:Y:S04]  /*2c80*/  SYNCS.PHASECHK.TRANS64.TRYWAIT P0, [UR5+0xe0], R5 ;  /* 0x0000e005ff0075a7 */ /* 0x000ea80008001105 */
[----:B------:R-:W-:Y:S01]  /*2c90*/  PRMT R6, R10, 0x654, R6 ;  /* 0x000006540a067816 */ /* 0x000fe20000000006 */
[----:B-12---:R-:W-:Y:S06]  /*2ca0*/  @!P0 BRA `(.L_x_53) ;  /* 0x0000007400108947 */ /* 0x006fec0003800000 */
.L_x_167:
[----:B------:R-:W-:Y:S01]  /*2cb0*/  ULEA UR4, UR6, UR37, 0x4 ;  /* 0x0000002506047291 */ /* 0x000fe2000f8e20ff */
[----:B------:R-:W-:Y:S01]  /*2cc0*/  SEL R2, R6, R2, !P2 ;  /* 0x0000000206027207 */ /* 0x000fe20005000000 */
[----:B------:R-:W-:Y:S01]  /*2cd0*/  UIADD3 UR5, UPT, UPT, UR5, 0xd0, URZ ;  /* 0x000000d005057890 */ /* 0x000fe2000fffe0ff */
[----:B-1----:R-:W-:Y:S01]  /*2ce0*/  LEA R0, R11, UR37, 0x3 ;  /* 0x000000250b007c11 */ /* 0x002fe2000f8e18ff */
[----:B------:R-:W-:Y:S01]  /*2cf0*/  UIADD3 UR4, UPT, UPT, UR4, 0x160, URZ ;  /* 0x0000016004047890 */ /* 0x000fe2000fffe0ff */
[----:B------:R1:W-:Y:S01]  /*2d00*/  @!P2 SYNCS.ARRIVE.TRANS64.RED RZ, [R2+URZ], R4 ;  /* 0x0000000402ffa9a7 */ /* 0x0003e200080004ff */
[----:B------:R-:W-:Y:S01]  /*2d10*/  UIADD3 UR6, UPT, UPT, UR6, 0x1, URZ ;  /* 0x0000000106067890 */ /* 0x000fe2000fffe0ff */
[----:B------:R-:W-:-:S03]  /*2d20*/  VIADD R3, R3, 0x1 ;  /* 0x0000000103037836 */ /* 0x000fc60000000000 */
[----:B------:R-:W-:Y:S02]  /*2d30*/  UISETP.NE.AND UP0, UPT, UR6, 0x2, UPT ;  /* 0x000000020600788c */ /* 0x000fe4000bf05270 */
[----:B------:R-:W-:Y:S01]  /*2d40*/  ISETP.NE.AND P0, PT, R3, 0x2, PT ;  /* 0x000000020300780c */ /* 0x000fe20003f05270 */
[----:B------:R-:W-:Y:S06]  /*2d50*/  UGETNEXTWORKID.BROADCAST [UR4], [UR5] ;  /* 0x00000000040073ca */ /* 0x000fec0008000100 */
[----:B------:R-:W-:Y:S02]  /*2d60*/  USEL UR4, URZ, 0x1, UP0 ;  /* 0x00000001ff047887 */ /* 0x000fe40008000000 */
[----:B------:R-:W-:-:S04]  /*2d70*/  USEL UR6, UR6, URZ, UP0 ;  /* 0x000000ff06067287 */ /* 0x000fc80008000000 */
[----:B------:R-:W-:Y:S02]  /*2d80*/  LOP3.LUT R12, R12, UR4, RZ, 0x3c, !PT ;  /* 0x000000040c0c7c12 */ /* 0x000fe4000f8e3cff */
[----:B-1----:R-:W-:-:S04]  /*2d90*/  SHF.L.U32 R4, R9, 0x1f, RZ ;  /* 0x0000001f09047819 */ /* 0x002fc800000006ff */
[----:B------:R-:W1:Y:S02]  /*2da0*/  SYNCS.PHASECHK.TRANS64.TRYWAIT P1, [R0+URZ+0xd0], R4 ;  /* 0x0000d004000075a7 */ /* 0x000e6400080211ff */
[----:B-1----:R-:W-:Y:S05]  /*2db0*/  @!P1 BRA `(.L_x_54) ;  /* 0x0000007000e49947 */ /* 0x002fea0003800000 */
.L_x_168:
[----:B-1----:R-:W-:Y:S01]  /*2dc0*/  LEA R4, R11, UR37, 0x4 ;  /* 0x000000250b047c11 */ /* 0x002fe2000f8e20ff */
[----:B------:R-:W-:Y:S01]  /*2dd0*/  VIADD R0, R0, 0xe0 ;  /* 0x000000e000007836 */ /* 0x000fe20000000000 */
[----:B------:R-:W-:Y:S01]  /*2de0*/  SEL R3, R3, RZ, P0 ;  /* 0x000000ff03037207 */ /* 0x000fe20000000000 */
[----:B------:R-:W-:-:S03]  /*2df0*/  VIADD R11, R11, 0x1 ;  /* 0x000000010b0b7836 */ /* 0x000fc60000000000 */
[----:B------:R-:W1:Y:S01]  /*2e00*/  LDS.128 R4, [R4+0x160] ;  /* 0x0001600004047984 */ /* 0x000e620000000c00 */
[----:B------:R-:W-:Y:S02]  /*2e10*/  PRMT R0, RZ, 0x654, R0 ;  /* 0x00000654ff007816 */ /* 0x000fe40000000000 */
[C---:B------:R-:W-:Y:S01]  /*2e20*/  ISETP.NE.AND P1, PT, R11.reuse, 0x2, PT ;  /* 0x000000020b00780c */ /* 0x040fe20003f25270 */
[----:B------:R-:W-:Y:S01]  /*2e30*/  @!PT LDS RZ, [RZ] ;  /* 0x00000000fffff984 */ /* 0x000fe20000000800 */
[----:B------:R-:W-:Y:S01]  /*2e40*/  @!PT LDS RZ, [RZ] ;  /* 0x00000000fffff984 */ /* 0x000fe20000000800 */
[----:B------:R-:W-:Y:S01]  /*2e50*/  @!PT LDS RZ, [RZ] ;  /* 0x00000000fffff984 */ /* 0x000fe20000000800 */
[----:B------:R-:W-:Y:S01]  /*2e60*/  @!PT LDS RZ, [RZ] ;  /* 0x00000000fffff984 */ /* 0x000fe20000000800 */
[----:B------:R2:W-:Y:S06]  /*2e70*/  MEMBAR.ALL.CTA ;  /* 0x0000000000007992 */ /* 0x0005ec0000008000 */
[----:B--2---:R-:W2:Y:S01]  /*2e80*/  FENCE.VIEW.ASYNC.S ;  /* 0x00000000000073c6 */ /* 0x004ea20000000000 */
[----:B------:R-:W-:Y:S01]  /*2e90*/  SEL R11, R11, RZ, P1 ;  /* 0x000000ff0b0b7207 */ /* 0x000fe20000800000 */
[----:B--2---:R2:W-:Y:S01]  /*2ea0*/  SYNCS.ARRIVE.TRANS64.RED.A1T0 RZ, [R0+URZ], RZ ;  /* 0x000000ff00ff79a7 */ /* 0x0045e200081004ff */
[----:B-1----:R-:W-:-:S02]  /*2eb0*/  LOP3.LUT P3, RZ, R6, 0x1, RZ, 0xc0, !PT ;  /* 0x0000000106ff7812 */ /* 0x002fc4000786c0ff */
[----:B------:R-:W-:-:S04]  /*2ec0*/  SEL R4, RZ, 0x1, P1 ;  /* 0x00000001ff047807 */ /* 0x000fc80000800000 */
[----:B------:R-:W-:Y:S02]  /*2ed0*/  LOP3.LUT R9, R9, R4, RZ, 0x3c, !PT ;  /* 0x0000000409097212 */ /* 0x000fe400078e3cff */
[----:B--2---:R-:W-:-:S04]  /*2ee0*/  SEL R0, RZ, 0x1, P0 ;  /* 0x00000001ff007807 */ /* 0x004fc80000000000 */
[----:B------:R-:W-:Y:S01]  /*2ef0*/  LOP3.LUT R8, R8, R0, RZ, 0x3c, !PT ;  /* 0x0000000008087212 */ /* 0x000fe200078e3cff */
[----:B------:R-:W-:Y:S06]  /*2f00*/  @P3 BRA `(.L_x_55) ;  /* 0xfffffffc002c3947 */ /* 0x000fec000383ffff */
[----:B------:R-:W-:Y:S01]  /*2f10*/  ULEA UR5, UR6, UR37, 0x3 ;  /* 0x0000002506057291 */ /* 0x000fe2000f8e18ff */
[----:B------:R-:W-:-:S08]  /*2f20*/  SHF.L.U32 R2, R12, 0x1f, RZ ;  /* 0x0000001f0c027819 */ /* 0x000fd000000006ff */
[----:B------:R-:W1:Y:S02]  /*2f30*/  SYNCS.PHASECHK.TRANS64 P0, [UR5+0xe0], R2 ;  /* 0x0000e002ff0075a7 */ /* 0x000e640008001005 */
[----:B-1----:R-:W-:Y:S05]  /*2f40*/  @P0 BRA `(.L_x_56) ;  /* 0x0000000000080947 */ /* 0x002fea0003800000 */
[----:B------:R-:W1:Y:S02]  /*2f50*/  SYNCS.PHASECHK.TRANS64.TRYWAIT P0, [UR5+0xe0], R2 ;  /* 0x0000e002ff0075a7 */ /* 0x000e640008001105 */
[----:B-1----:R-:W-:Y:S05]  /*2f60*/  @!P0 BRA `(.L_x_57) ;  /* 0x00000070008c8947 */ /* 0x002fea0003800000 */
.L_x_56:
[----:B------:R-:W-:-:S04]  /*2f70*/  UIADD3 UR4, UPT, UPT, UR6, 0x1, URZ ;  /* 0x0000000106047890 */ /* 0x000fc8000fffe0ff */
[----:B------:R-:W-:-:S04]  /*2f80*/  UISETP.NE.AND UP0, UPT, UR4, 0x2, UPT ;  /* 0x000000020400788c */ /* 0x000fc8000bf05270 */
[----:B------:R-:W-:Y:S02]  /*2f90*/  USEL UR7, URZ, 0x1, UP0 ;  /* 0x00000001ff077887 */ /* 0x000fe40008000000 */
[----:B------:R-:W-:-:S04]  /*2fa0*/  USEL UR4, UR4, URZ, UP0 ;  /* 0x000000ff04047287 */ /* 0x000fc80008000000 */
[----:B------:R-:W-:Y:S01]  /*2fb0*/  ULEA UR4, UR4, UR37, 0x3 ;  /* 0x0000002504047291 */ /* 0x000fe2000f8e18ff */
[----:B-1----:R-:W-:-:S04]  /*2fc0*/  LOP3.LUT R2, R12, UR7, RZ, 0x3c, !PT ;  /* 0x000000070c027c12 */ /* 0x002fc8000f8e3cff */
[----:B------:R-:W-:-:S04]  /*2fd0*/  SHF.L.U32 R0, R2, 0x1f, RZ ;  /* 0x0000001f02007819 */ /* 0x000fc800000006ff */
[----:B------:R-:W1:Y:S02]  /*2fe0*/  SYNCS.PHASECHK.TRANS64 P0, [UR4+0xe0], R0 ;  /* 0x0000e000ff0075a7 */ /* 0x000e640008001004 */
[----:B-1----:R-:W-:Y:S05]  /*2ff0*/  @P0 EXIT ;  /* 0x000000000000094d */ /* 0x002fea0003800000 */
[----:B------:R-:W-:Y:S02]  /*3000*/  SHF.L.U32 R2, R2, 0x1f, RZ ;  /* 0x0000001f02027819 */ /* 0x000fe400000006ff */
[----:B------:R-:W-:-:S07]  /*3010*/  MOV R0, UR4 ;  /* 0x0000000400007c02 */ /* 0x000fce0008000f00 */
.L_x_58:
[----:B-1----:R1:W2:Y:S02]  /*3020*/  SYNCS.PHASECHK.TRANS64.TRYWAIT P0, [R0+URZ+0xe0], R2 ;  /* 0x0000e002000075a7 */ /* 0x0022a400080011ff */
[----:B--2---:R-:W-:Y:S05]  /*3030*/  @!P0 NANOSLEEP.SYNCS 0x989680 ;  /* 0x009896800000895d */ /* 0x004fea0003900000 */
[----:B------:R-:W2:Y:S02]  /*3040*/  @!P0 SYNCS.PHASECHK.TRANS64 P0, [R0+URZ+0xe0], R2 ;  /* 0x0000e002000085a7 */ /* 0x000ea400080010ff */
[----:B--2---:R-:W-:Y:S05]  /*3050*/  @P0 EXIT ;  /* 0x000000000000094d */ /* 0x004fea0003800000 */
[----:B------:R-:W-:Y:S05]  /*3060*/  BRA `(.L_x_58) ;  /* 0xfffffffc00ec7947 */ /* 0x000fea000383ffff */
.L_x_51:
[----:B------:R-:W-:Y:S05]  /*3070*/  BRA.U UP4, `(.L_x_59) ;  /* 0x0000001104d87547 */ /* 0x000fea000b800000 */
[----:B------:R-:W-:Y:S01]  /*3080*/  UMOV UR6, 0x40 ;  /* 0x0000004000067882 */ /* 0x000fe20000000000 */
[----:B------:R-:W-:Y:S01]  /*3090*/  NOP ;  /* 0x0000000000007918 */ /* 0x000fe20000000000 */
[----:B------:R-:W-:Y:S01]  /*30a0*/  ULEA UR6, UR37, UR6, 0x18 ;  /* 0x0000000625067291 */ /* 0x000fe2000f8ec0ff */
[----:B------:R-:W-:Y:S02]  /*30b0*/  UMOV UR7, 0x400 ;  /* 0x0000040000077882 */ /* 0x000fe40000000000 */
[----:B------:R-:W-:-:S06]  /*30c0*/  ULEA UR37, UR37, UR7, 0x18 ;  /* 0x0000000725257291 */ /* 0x000fcc000f8ec0ff */
[----:B------:R-:W1:Y:S02]  /*30d0*/  LDS.U8 R2, [UR6+0x1c] ;  /* 0x00001c06ff027984 */ /* 0x000e640008000000 */
[----:B-1----:R-:W-:-:S13]  /*30e0*/  ISETP.NE.AND P0, PT, R2, RZ, PT ;  /* 0x000000ff0200720c */ /* 0x002fda0003f05270 */
[----:B------:R-:W-:Y:S05]  /*30f0*/  @P0 BRA `(.L_x_60) ;  /* 0x0000000400080947 */ /* 0x000fea0003800000 */
[----:B------:R-:W-:Y:S02]  /*3100*/  UISETP.NE.U32.AND UP0, UPT, UR5, 0x1, UPT ;  /* 0x000000010500788c */ /* 0x000fe4000bf05070 */
[----:B------:R-:W-:-:S07]  /*3110*/  UIADD3 UR8, UPT, UPT, UR6, 0x8, URZ ;  /* 0x0000000806087890 */ /* 0x000fce000fffe0ff */
[----:B------:R-:W-:Y:S05]  /*3120*/  BRA.U !UP0, `(.L_x_61) ;  /* 0x00000001089c7547 */ /* 0x000fea000b800000 */
[----:B------:R-:W-:Y:S01]  /*3130*/  ELECT P0, URZ, PT ;  /* 0x0000000000ff782f */ /* 0x000fe20003800000 */
[----:B------:R-:W-:-:S12]  /*3140*/  BSSY B0, `(.L_x_61) ;  /* 0x0000025000007945 */ /* 0x000fd80003800000 */
[----:B------:R-:W-:Y:S05]  /*3150*/  @!P0 BRA `(.L_x_62) ;  /* 0x00000000008c8947 */ /* 0x000fea0003800000 */
[----:B------:R-:W-:-:S05]  /*3160*/  UMOV UR7, 0x10 ;  /* 0x0000001000077882 */ /* 0x000fca0000000000 */
[----:B------:R-:W-:Y:S04]  /*3170*/  DEPBAR.LE SB1, 0x36 ;  /* 0x00009d800000791a */ /* 0x000fe80000000000 */
[----:B------:R-:W1:Y:S02]  /*3180*/  UTCATOMSWS.2CTA.FIND_AND_SET.ALIGN UP1, UR7, UR7 ;  /* 0x00000007000775e3 */ /* 0x000e640008220800 */
[----:B-1----:R-:W-:Y:S01]  /*3190*/  MOV R10, UR7 ;  /* 0x00000007000a7c02 */ /* 0x002fe20008000f00 */
[----:B------:R-:W-:Y:S06]  /*31a0*/  BRA.U UP1, `(.L_x_63) ;  /* 0x0000000101187547 */ /* 0x000fec000b800000 */
.L_x_64:
[----:B------:R-:W-:Y:S05]  /*31b0*/  NANOSLEEP 0x64 ;  /* 0x000000640000795d */ /* 0x000fea0003800000 */
[----:B------:R-:W-:-:S05]  /*31c0*/  UMOV UR7, 0x10 ;  /* 0x0000001000077882 */ /* 0x000fca0000000000 */
[----:B------:R-:W-:Y:S04]  /*31d0*/  DEPBAR.LE SB1, 0x36 ;  /* 0x00009d800000791a */ /* 0x000fe80000000000 */
[----:B------:R-:W1:Y:S02]  /*31e0*/  UTCATOMSWS.2CTA.FIND_AND_SET.ALIGN UP1, UR7, UR7 ;  /* 0x00000007000775e3 */ /* 0x000e640008220800 */
[----:B-1----:R-:W-:Y:S01]  /*31f0*/  MOV R10, UR7 ;  /* 0x00000007000a7c02 */ /* 0x002fe20008000f00 */
[----:B------:R-:W-:Y:S05]  /*3200*/  BRA.U !UP1, `(.L_x_64) ;  /* 0xfffffffd09e87547 */ /* 0x000fea000b83ffff */
.L_x_63:
[----:B------:R-:W1:Y:S01]  /*3210*/  LDS R5, [UR6+0x10] ;  /* 0x00001006ff057984 */ /* 0x000e620008000800 */
[----:B------:R-:W-:Y:S01]  /*3220*/  IMAD.U32 R3, RZ, RZ, UR37 ;  /* 0x00000025ff037e24 */ /* 0x000fe2000f8e00ff */
[----:B------:R-:W-:-:S03]  /*3230*/  MOV R2, UR4 ;  /* 0x0000000400027c02 */ /* 0x000fc60008000f00 */
[----:B------:R-:W-:Y:S01]  /*3240*/  VIADD R3, R3, 0x180 ;  /* 0x0000018003037836 */ /* 0x000fe20000000000 */
[----:B-1----:R-:W-:-:S04]  /*3250*/  SHF.L.U32 R5, R5, 0x1f, RZ ;  /* 0x0000001f05057819 */ /* 0x002fc800000006ff */
[----:B------:R-:W1:Y:S02]  /*3260*/  SYNCS.PHASECHK.TRANS64.TRYWAIT P0, [UR6+0x8], R5 ;  /* 0x00000805ff0075a7 */ /* 0x000e640008001106 */
[----:B-1----:R-:W-:Y:S05]  /*3270*/  @P0 BRA `(.L_x_65) ;  /* 0x0000000000080947 */ /* 0x002fea0003800000 */
[----:B------:R-:W1:Y:S02]  /*3280*/  SYNCS.PHASECHK.TRANS64.TRYWAIT P0, [UR6+0x8], R5 ;  /* 0x00000805ff0075a7 */ /* 0x000e640008001106 */
[----:B-1----:R-:W-:Y:S05]  /*3290*/  @!P0 BRA `(.L_x_66) ;  /* 0x0000006c00d88947 */ /* 0x002fea0003800000 */
.L_x_65:
[----:B-1----:R-:W-:Y:S01]  /*32a0*/  HFMA2 R4, -RZ, RZ, 0, 5.9604644775390625e-08 ;  /* 0x00000001ff047431 */ /* 0x002fe200000001ff */
[----:B------:R-:W-:Y:S01]  /*32b0*/  UPRMT UR7, UR4, 0x654, UR8 ;  /* 0x0000065404077896 */ /* 0x000fe20008000008 */
[----:B------:R-:W-:Y:S01]  /*32c0*/  IMAD.MOV.U32 R7, RZ, RZ, 0xffff ;  /* 0x0000ffffff077424 */ /* 0x000fe200078e00ff */
[----:B------:R-:W-:Y:S01]  /*32d0*/  PRMT R2, R2, 0x654, R3 ;  /* 0x0000065402027816 */ /* 0x000fe20000000003 */
[----:B------:R-:W-:Y:S02]  /*32e0*/  IMAD.MOV.U32 R5, RZ, RZ, 0x4 ;  /* 0x00000004ff057424 */ /* 0x000fe400078e00ff */
[----:B------:R-:W-:Y:S01]  /*32f0*/  IMAD.SHL.U32 R9, R10, 0x20, RZ ;  /* 0x000000200a097824 */ /* 0x000fe200078e00ff */
[----:B------:R-:W-:Y:S02]  /*3300*/  MOV R3, UR7 ;  /* 0x0000000700037c02 */ /* 0x000fe40008000f00 */
[-C--:B------:R-:W-:Y:S01]  /*3310*/  SHF.L.U32 R7, R7, R10.reuse, RZ ;  /* 0x0000000a07077219 */ /* 0x080fe200000006ff */
[----:B------:R1:W-:Y:S01]  /*3320*/  SYNCS.ARRIVE.TRANS64.RED RZ, [UR7], R5 ;  /* 0x00000005ffff79a7 */ /* 0x0003e20008000407 */
[----:B------:R-:W-:Y:S01]  /*3330*/  SHF.L.U32 R6, R4, R10, RZ ;  /* 0x0000000a04067219 */ /* 0x000fe200000006ff */
[----:B------:R1:W-:Y:S04]  /*3340*/  STS [UR37+0x180], R9 ;  /* 0x00018009ff007988 */ /* 0x0003e80008000825 */
[----:B------:R1:W-:Y:S04]  /*3350*/  STAS [R2.64], R10 ;  /* 0x0000000a02007dbd */ /* 0x0003e8000c0008ff */
[----:B------:R1:W-:Y:S04]  /*3360*/  ATOMS.OR RZ, [UR6+0x14], R7 ;  /* 0x00001407ffff798c */ /* 0x0003e8000b000006 */
[----:B------:R1:W-:Y:S04]  /*3370*/  ATOMS.OR RZ, [UR6+0x18], R6 ;  /* 0x00001806ffff798c */ /* 0x0003e8000b000006 */
[----:B------:R1:W-:Y:S02]  /*3380*/  ATOMS.XOR RZ, [UR6+0x10], R4 ;  /* 0x00001004ffff798c */ /* 0x0003e4000b800006 */
.L_x_62:
[----:B------:R-:W-:Y:S05]  /*3390*/  BSYNC B0 ;  /* 0x0000000000007941 */ /* 0x000fea0003800000 */
.L_x_61:
[----:B------:R-:W-:Y:S05]  /*33a0*/  BRA.U UP0, `(.L_x_67) ;  /* 0x00000001006c7547 */ /* 0x000fea000b800000 */
[----:B------:R-:W-:-:S03]  /*33b0*/  UMOV UR7, 0xffffffff ;  /* 0xffffffff00077882 */ /* 0x000fc60000000000 */
[----:B------:R-:W-:Y:S05]  /*33c0*/  BRA.DIV UR7, `(.L_x_68) ;  /* 0x0000006e07a47947 */ /* 0x000fea000b800000 */
[----:B------:R-:W-:-:S13]  /*33d0*/  ELECT P6, URZ, PT ;  /* 0x0000000000ff782f */ /* 0x000fda00038c0000 */
.L_x_172:
[----:B------:R-:W-:Y:S05]  /*33e0*/  @!P6 BRA `(.L_x_67) ;  /* 0x00000000005ce947 */ /* 0x000fea0003800000 */
[----:B-1----:R-:W1:Y:S02]  /*33f0*/  LDS R3, [UR6+0x10] ;  /* 0x00001006ff037984 */ /* 0x002e640008000800 */
[----:B-1----:R-:W-:-:S04]  /*3400*/  SHF.L.U32 R3, R3, 0x1f, RZ ;  /* 0x0000001f03037819 */ /* 0x002fc800000006ff */
[----:B------:R-:W1:Y:S02]  /*3410*/  SYNCS.PHASECHK.TRANS64.TRYWAIT P0, [UR6+0x8], R3 ;  /* 0x00000803ff0075a7 */ /* 0x000e640008001106 */
[----:B-1----:R-:W-:Y:S05]  /*3420*/  @P0 BRA `(.L_x_69) ;  /* 0x0000000000080947 */ /* 0x002fea0003800000 */
[----:B------:R-:W1:Y:S02]  /*3430*/  SYNCS.PHASECHK.TRANS64.TRYWAIT P0, [UR6+0x8], R3 ;  /* 0x00000803ff0075a7 */ /* 0x000e640008001106 */
[----:B-1----:R-:W-:Y:S05]  /*3440*/  @!P0 BRA `(.L_x_70) ;  /* 0x0000006c00a48947 */ /* 0x002fea0003800000 */
.L_x_69:
[----:B------:R-:W2:Y:S01]  /*3450*/  LDS R5, [UR37+0x180] ;  /* 0x00018025ff057984 */ /* 0x000ea20008000800 */
[----:B-1----:R-:W-:Y:S02]  /*3460*/  HFMA2 R2, -RZ, RZ, 0, 5.9604644775390625e-08 ;  /* 0x00000001ff027431 */ /* 0x002fe400000001ff */
[----:B------:R-:W-:Y:S01]  /*3470*/  IMAD.MOV.U32 R3, RZ, RZ, 0xffff ;  /* 0x0000ffffff037424 */ /* 0x000fe200078e00ff */
[----:B------:R-:W-:Y:S01]  /*3480*/  UPRMT UR7, UR4, 0x654, UR8 ;  /* 0x0000065404077896 */ /* 0x000fe20008000008 */
[----:B--2---:R-:W-:-:S03]  /*3490*/  IMAD.SHL.U32 R4, R5, 0x20, RZ ;  /* 0x0000002005047824 */ /* 0x004fc600078e00ff */
[-C--:B------:R-:W-:Y:S02]  /*34a0*/  SHF.L.U32 R3, R3, R5.reuse, RZ ;  /* 0x0000000503037219 */ /* 0x080fe400000006ff */
[----:B------:R-:W-:Y:S01]  /*34b0*/  SHF.L.U32 R5, R2, R5, RZ ;  /* 0x0000000502057219 */ /* 0x000fe200000006ff */
[----:B------:R2:W-:Y:S04]  /*34c0*/  STS [UR37+0x180], R4 ;  /* 0x00018004ff007988 */ /* 0x0005e80008000825 */
[----:B------:R2:W-:Y:S04]  /*34d0*/  ATOMS.OR RZ, [UR6+0x14], R3 ;  /* 0x00001403ffff798c */ /* 0x0005e8000b000006 */
[----:B------:R2:W-:Y:S01]  /*34e0*/  ATOMS.OR RZ, [UR6+0x18], R5 ;  /* 0x00001805ffff798c */ /* 0x0005e2000b000006 */
[----:B------:R-:W-:Y:S03]  /*34f0*/  SYNCS.ARRIVE.TRANS64.RED.A1T0 RZ, [UR7], RZ ;  /* 0x000000ffffff79a7 */ /* 0x000fe60008100407 */
[----:B------:R2:W-:Y:S01]  /*3500*/  ATOMS.XOR RZ, [UR6+0x10], R2 ;  /* 0x00001002ffff798c */ /* 0x0005e2000b800006 */
[----:B------:R-:W-:Y:S05]  /*3510*/  BRA `(.L_x_67) ;  /* 0x0000000000107947 */ /* 0x000fea0003800000 */
.L_x_60:
[----:B------:R-:W-:-:S05]  /*3520*/  MOV R2, 0xffffffff ;  /* 0xffffffff00027802 */ /* 0x000fca0000000f00 */
[----:B------:R1:W-:Y:S02]  /*3530*/  STS [UR37+0x180], R2 ;  /* 0x00018002ff007988 */ /* 0x0003e40008000825 */
[----:B-1----:R-:W-:Y:S02]  /*3540*/  MOV R2, 0x3560 ;  /* 0x0000356000027802 */ /* 0x002fe40000000f00 */
[----:B-----5:R-:W-:Y:S05]  /*3550*/  CALL.REL.NOINC `($__internal_1_$__cuda_sm10x_tcgen05_guardrail_trap_phase_invalid_during_alloc) ;  /* 0x0000007400747944 */ /* 0x020fea0003c00000 */
.L_x_67:
[----:B------:R-:W-:Y:S05]  /*3560*/  WARPSYNC.ALL ;  /* 0x0000000000007948 */ /* 0x000fea0003800000 */
[----:B------:R-:W3:Y:S01]  /*3570*/  S2UR UR7, SR_CgaCtaId ;  /* 0x00000000000779c3 */ /* 0x000ee20000008800 */
[----:B------:R-:W-:Y:S01]  /*3580*/  UMOV UR6, 0x400 ;  /* 0x0000040000067882 */ /* 0x000fe20000000000 */
[----:B------:R-:W-:-:S06]  /*3590*/  NOP ;  /* 0x0000000000007918 */ /* 0x000fcc0000000000 */
[----:B------:R-:W-:Y:S06]  /*35a0*/  BAR.ARV 0x6, 0xa0 ;  /* 0x0182800000007b1d */ /* 0x000fec0000002000 */
[----:B------:R-:W4:Y:S01]  /*35b0*/  LDCU UR8, c[0x0][0x38c] ;  /* 0x00007180ff0877ac */ /* 0x000f220008000800 */
[----:B------:R-:W-:Y:S01]  /*35c0*/  LOP3.LUT R0, R0, 0xffff, RZ, 0xc0, !PT ;  /* 0x0000ffff00007812 */ /* 0x000fe200078ec0ff */
[----:B-1----:R-:W-:Y:S01]  /*35d0*/  IMAD.MOV.U32 R9, RZ, RZ, 0x1 ;  /* 0x00000001ff097424 */ /* 0x002fe200078e00ff */
[----:B------:R-:W-:Y:S01]  /*35e0*/  LOP3.LUT R8, R8, 0xffff, RZ, 0xc0, !PT ;  /* 0x0000ffff08087812 */ /* 0x000fe200078ec0ff */
[----:B------:R-:W-:Y:S01]  /*35f0*/  UMOV UR19, URZ ;  /* 0x000000ff00137c82 */ /* 0x000fe20008000000 */
[----:B------:R-:W-:Y:S01]  /*3600*/  R2UR UR11, R0 ;  /* 0x00000000000b72ca */ /* 0x000fe200000e0000 */
[----:B------:R-:W-:Y:S01]  /*3610*/  UMOV UR18, URZ ;  /* 0x000000ff00127c82 */ /* 0x000fe20008000000 */
[----:B------:R-:W-:Y:S01]  /*3620*/  R2UR UR12, R8 ;  /* 0x00000000080c72ca */ /* 0x000fe200000e0000 */
[----:B------:R-:W-:Y:S01]  /*3630*/  IMAD.MOV.U32 R8, RZ, RZ, RZ ;  /* 0x000000ffff087224 */ /* 0x000fe200078e00ff */
[----:B------:R-:W-:Y:S01]  /*3640*/  UMOV UR17, URZ ;  /* 0x000000ff00117c82 */ /* 0x000fe20008000000 */
[----:B---3--:R-:W-:-:S02]  /*3650*/  ULEA UR7, UR7, UR6, 0x18 ;  /* 0x0000000607077291 */ /* 0x008fc4000f8ec0ff */
[----:B------:R-:W-:Y:S02]  /*3660*/  UISETP.NE.AND UP2, UPT, UR5, URZ, UPT ;  /* 0x000000ff0500728c */ /* 0x000fe4000bf45270 */
[----:B------:R-:W-:Y:S02]  /*3670*/  UIADD3 UR13, UPT, UPT, UR7, 0x6300, URZ ;  /* 0x00006300070d7890 */ /* 0x000fe4000fffe0ff */
[----:B------:R-:W-:Y:S02]  /*3680*/  UIADD3 UR14, UPT, UPT, UR7, 0x16300, URZ ;  /* 0x00016300070e7890 */ /* 0x000fe4000fffe0ff */
[----:B----4-:R-:W-:Y:S01]  /*3690*/  UIADD3 UR8, UPT, UPT, UR8, 0x7f, URZ ;  /* 0x0000007f08087890 */ /* 0x010fe2000fffe0ff */
[----:B--2---:R-:W1:Y:S01]  /*36a0*/  LDS R2, [UR7+0x180] ;  /* 0x00018007ff027984 */ /* 0x004e620008000800 */
[----:B------:R-:W-:Y:S02]  /*36b0*/  USHF.R.U32.HI UR13, URZ, 0x4, UR13 ;  /* 0x00000004ff0d7899 */ /* 0x000fe4000801160d */
[----:B------:R-:W-:-:S02]  /*36c0*/  USHF.R.S32.HI UR6, URZ, 0x1f, UR8 ;  /* 0x0000001fff067899 */ /* 0x000fc40008011408 */
[----:B------:R-:W-:Y:S02]  /*36d0*/  USHF.R.U32.HI UR14, URZ, 0x4, UR14 ;  /* 0x00000004ff0e7899 */ /* 0x000fe4000801160e */
[----:B------:R-:W-:Y:S02]  /*36e0*/  ULEA.HI UR6, UR6, UR8, URZ, 0x7 ;  /* 0x0000000806067291 */ /* 0x000fe4000f8f38ff */
[----:B------:R-:W-:Y:S02]  /*36f0*/  ULOP3.LUT UR13, UR13, 0x3fff, URZ, 0xc0, !UPT ;  /* 0x00003fff0d0d7892 */ /* 0x000fe4000f8ec0ff */
[----:B------:R-:W-:Y:S02]  /*3700*/  USHF.R.S32.HI UR6, URZ, 0x7, UR6 ;  /* 0x00000007ff067899 */ /* 0x000fe40008011406 */
[----:B------:R-:W-:Y:S02]  /*3710*/  ULOP3.LUT UR14, UR14, 0x3fff, URZ, 0xc0, !UPT ;  /* 0x00003fff0e0e7892 */ /* 0x000fe4000f8ec0ff */
[----:B------:R-:W-:Y:S01]  /*3720*/  UISETP.LT.AND UP0, UPT, UR6, 0x1, UPT ;  /* 0x000000010600788c */ /* 0x000fe2000bf01270 */
[----:B------:R-:W-:Y:S01]  /*3730*/  UMOV UR28, 0x0 ;  /* 0x00000000001c7882 */ /* 0x000fe20000000000 */
[----:B------:R-:W-:Y:S01]  /*3740*/  UMOV UR29, 0x8400010 ;  /* 0x08400010001d7882 */ /* 0x000fe20000000000 */
[----:B------:R-:W-:-:S02]  /*3750*/  ULOP3.LUT UR13, UR13, 0x10000, URZ, 0xfc, !UPT ;  /* 0x000100000d0d7892 */ /* 0x000fc4000f8efcff */
[----:B------:R-:W-:Y:S02]  /*3760*/  ULOP3.LUT UR14, UR14, 0x10000, URZ, 0xfc, !UPT ;  /* 0x000100000e0e7892 */ /* 0x000fe4000f8efcff */
[----:B------:R-:W-:Y:S01]  /*3770*/  USEL UR20, UR6, 0x1, !UP0 ;  /* 0x0000000106147887 */ /* 0x000fe2000c000000 */
[----:B------:R-:W-:Y:S01]  /*3780*/  UMOV UR26, 0x0 ;  /* 0x00000000001a7882 */ /* 0x000fe20000000000 */
[----:B------:R-:W-:Y:S01]  /*3790*/  UMOV UR27, 0x8400010 ;  /* 0x08400010001b7882 */ /* 0x000fe20000000000 */
[----:B------:R-:W-:Y:S01]  /*37a0*/  UMOV UR24, 0x0 ;  /* 0x0000000000187882 */ /* 0x000fe20000000000 */
[----:B------:R-:W-:Y:S01]  /*37b0*/  UMOV UR25, 0x8400010 ;  /* 0x0840001000197882 */ /* 0x000fe20000000000 */
[----:B------:R-:W-:Y:S01]  /*37c0*/  UMOV UR22, 0x0 ;  /* 0x0000000000167882 */ /* 0x000fe20000000000 */
[----:B------:R-:W-:Y:S01]  /*37d0*/  UMOV UR23, 0x8400010 ;  /* 0x0840001000177882 */ /* 0x000fe20000000000 */
[----:B-1----:R-:W-:Y:S02]  /*37e0*/  R2UR UR21, R2 ;  /* 0x00000000021572ca */ /* 0x002fe400000e0000 */
[----:B------:R-:W-:-:S13]  /*37f0*/  CS2R R2, SRZ ;  /* 0x0000000000027805 */ /* 0x000fda000001ff00 */
.L_x_78:
[C---:B------:R-:W-:Y:S02]  /*3800*/  LEA R0, R8.reuse, UR7, 0x3 ;  /* 0x0000000708007c11 */ /* 0x040fe4000f8e18ff */
[----:B------:R-:W-:Y:S02]  /*3810*/  SHF.L.U32 R4, R3, 0x1f, RZ ;  /* 0x0000001f03047819 */ /* 0x000fe400000006ff */
[----:B------:R-:W-:Y:S02]  /*3820*/  LEA R5, R8, UR7, 0x4 ;  /* 0x0000000708057c11 */ /* 0x000fe4000f8e20ff */
[----:B------:R-:W1:Y:S02]  /*3830*/  SYNCS.PHASECHK.TRANS64.TRYWAIT P0, [R0+URZ+0xd0], R4 ;  /* 0x0000d004000075a7 */ /* 0x000e6400080011ff */
[----:B-1-34-:R-:W-:Y:S05]  /*3840*/  @!P0 BRA `(.L_x_71) ;  /* 0x0000006800bc8947 */ /* 0x01afea0003800000 */
.L_x_173:
[----:B-1----:R-:W1:Y:S01]  /*3850*/  LDS.128 R4, [R5+0x160] ;  /* 0x0001600005047984 */ /* 0x002e620000000c00 */
[----:B------:R-:W-:Y:S02]  /*3860*/  VIADD R0, R0, 0xe0 ;  /* 0x000000e000007836 */ /* 0x000fe40000000000 */
[----:B------:R-:W-:Y:S01]  /*3870*/  VIADD R8, R8, 0x1 ;  /* 0x0000000108087836 */ /* 0x000fe20000000000 */
[----:B------:R-:W-:Y:S01]  /*3880*/  @!PT LDS RZ, [RZ] ;  /* 0x00000000fffff984 */ /* 0x000fe20000000800 */
[----:B------:R-:W-:Y:S01]  /*3890*/  @!PT LDS RZ, [RZ] ;  /* 0x00000000fffff984 */ /* 0x000fe20000000800 */
[----:B------:R-:W-:Y:S01]  /*38a0*/  @!PT LDS RZ, [RZ] ;  /* 0x00000000fffff984 */ /* 0x000fe20000000800 */
[----:B------:R-:W-:Y:S01]  /*38b0*/  @!PT LDS RZ, [RZ] ;  /* 0x00000000fffff984 */ /* 0x000fe20000000800 */
[----:B------:R2:W-:Y:S06]  /*38c0*/  MEMBAR.ALL.CTA ;  /* 0x0000000000007992 */ /* 0x0005ec0000008000 */
[----:B--2---:R-:W2:Y:S01]  /*38d0*/  FENCE.VIEW.ASYNC.S ;  /* 0x00000000000073c6 */ /* 0x004ea20000000000 */
[----:B------:R-:W-:-:S04]  /*38e0*/  PRMT R0, RZ, 0x654, R0 ;  /* 0x00000654ff007816 */ /* 0x000fc80000000000 */
[----:B--2---:R2:W-:Y:S01]  /*38f0*/  SYNCS.ARRIVE.TRANS64.RED.A1T0 RZ, [R0+URZ], RZ ;  /* 0x000000ff00ff79a7 */ /* 0x0045e200081004ff */
[----:B-1----:R-:W-:Y:S01]  /*3900*/  LOP3.LUT P1, RZ, R6, 0x1, RZ, 0xc0, !PT ;  /* 0x0000000106ff7812 */ /* 0x002fe2000782c0ff */
[----:B--2---:R-:W-:-:S12]  /*3910*/  BRA.U UP2, `(.L_x_72) ;  /* 0x0000000502087547 */ /* 0x004fd8000b800000 */
[----:B------:R-:W1:Y:S01]  /*3920*/  LDCU UR8, c[0x0][0x38c] ;  /* 0x00007180ff0877ac */ /* 0x000e620008000800 */
[----:B------:R-:W-:Y:S02]  /*3930*/  PLOP3.LUT P2, PT, PT, PT, PT, 0x80, 0x8 ;  /* 0x000000000008781c */ /* 0x000fe40003f4f070 */
[----:B------:R-:W-:Y:S01]  /*3940*/  SHF.L.U32 R4, R9, 0x1f, RZ ;  /* 0x0000001f09047819 */ /* 0x000fe200000006ff */
[----:B------:R-:W-:Y:S02]  /*3950*/  ULEA UR9, UR19, UR7, 0x3 ;  /* 0x0000000713097291 */ /* 0x000fe4000f8e18ff */
[----:B------:R-:W-:Y:S02]  /*3960*/  ULEA UR10, UR19, UR21, 0x7 ;  /* 0x00000015130a7291 */ /* 0x000fe4000f8e38ff */
[----:B-1----:R-:W-:-:S06]  /*3970*/  UISETP.GE.AND UP0, UPT, UR8, 0x1, UPT ;  /* 0x000000010800788c */ /* 0x002fcc000bf06270 */
[----:B------:R-:W-:-:S05]  /*3980*/  PLOP3.LUT P0, PT, PT, PT, UP0, 0x80, 0x8 ;  /* 0x000000000008781c */ /* 0x000fca0003f0f008 */
[----:B------:R-:W-:-:S08]  /*3990*/  @UP0 ULEA UR8, UR18, UR7, 0x3 ;  /* 0x0000000712080291 */ /* 0x000fd0000f8e18ff */
[----:B------:R-:W-:-:S04]  /*39a0*/  @P0 SHF.L.U32 R0, R2, 0x1f, RZ ;  /* 0x0000001f02000819 */ /* 0x000fc800000006ff */
[----:B------:R1:W2:Y:S01]  /*39b0*/  @P0 SYNCS.PHASECHK.TRANS64.TRYWAIT P2, [UR8], R0 ;  /* 0x00000000ff0005a7 */ /* 0x0002a20008041108 */
[----:B------:R-:W3:Y:S02]  /*39c0*/  SYNCS.PHASECHK.TRANS64.TRYWAIT P0, [UR9+0x110], R4 ;  /* 0x00011004ff0075a7 */ /* 0x000ee40008001109 */
[----:B-123--:R-:W-:Y:S05]  /*39d0*/  @!P0 BRA `(.L_x_73) ;  /* 0x00000068006c8947 */ /* 0x00efea0003800000 */
.L_x_175:
[----:B------:R-:W-:Y:S01]  /*39e0*/  UMOV UR16, UR17 ;  /* 0x0000001100107c82 */ /* 0x000fe20008000000 */
[----:B------:R-:W-:Y:S05]  /*39f0*/  BRA.U !UP0, `(.L_x_74) ;  /* 0x0000000108c07547 */ /* 0x000fea000b800000 */
[----:B------:R-:W-:Y:S02]  /*3a00*/  UIADD3 UR16, UPT, UPT, UR20, UR17, URZ ;  /* 0x0000001114107290 */ /* 0x000fe4000fffe0ff */
[----:B------:R-:W-:Y:S01]  /*3a10*/  UPLOP3.LUT UP3, UPT, UPT, UPT, UPT, 0x40, 0x4 ;  /* 0x000000000004789c */ /* 0x000fe20003f6e870 */
[----:B------:R-:W-:Y:S01]  /*3a20*/  UMOV UR15, UR6 ;  /* 0x00000006000f7c82 */ /* 0x000fe20008000000 */
[----:B------:R-:W-:-:S09]  /*3a30*/  UMOV UR46, UR18 ;  /* 0x00000012002e7c82 */ /* 0x000fd20008000000 */
.L_x_77:
[----:B--2---:R-:W-:Y:S01]  /*3a40*/  ULEA UR8, UR46, UR7, 0x3 ;  /* 0x000000072e087291 */ /* 0x004fe2000f8e18ff */
[----:B---3--:R-:W-:Y:S11]  /*3a50*/  @P2 BRA `(.L_x_75) ;  /* 0x00000000000c2947 */ /* 0x008ff60003800000 */
[----:B-1----:R-:W-:Y:S04]  /*3a60*/  SHF.L.U32 R4, R2, 0x1f, RZ ;  /* 0x0000001f02047819 */ /* 0x002fe800000006ff */
[----:B------:R-:W1:Y:S02]  /*3a70*/  SYNCS.PHASECHK.TRANS64.TRYWAIT P0, [UR8], R4 ;  /* 0x00000004ff0075a7 */ /* 0x000e640008001108 */
[----:B-1----:R-:W-:Y:S05]  /*3a80*/  @!P0 BRA `(.L_x_76) ;  /* 0x0000006800588947 */ /* 0x002fea0003800000 */
.L_x_75:
[----:B------:R-:W-:Y:S01]  /*3a90*/  UISETP.NE.AND UP0, UPT, UR15, 0x1, UPT ;  /* 0x000000010f00788c */ /* 0x000fe2000bf05270 */
[----:B------:R-:W-:Y:S01]  /*3aa0*/  PLOP3.LUT P2, PT, PT, PT, PT, 0x80, 0x8 ;  /* 0x000000000008781c */ /* 0x000fe20003f4f070 */
[----:B------:R-:W-:Y:S02]  /*3ab0*/  UIADD3 UR18, UPT, UPT, UR46, 0x1, URZ ;  /* 0x000000012e127890 */ /* 0x000fe4000fffe0ff */
[----:B------:R-:W-:Y:S02]  /*3ac0*/  ULEA UR32, UR46, UR14, 0xa ;  /* 0x0000000e2e207291 */ /* 0x000fe4000f8e50ff */
[----:B------:R-:W-:Y:S01]  /*3ad0*/  UISETP.NE.AND UP1, UPT, UR18, 0x8, UPT ;  /* 0x000000081200788c */ /* 0x000fe2000bf25270 */
[----:B------:R-:W-:Y:S01]  /*3ae0*/  PLOP3.LUT P0, PT, PT, PT, UP0, 0x80, 0x8 ;  /* 0x000000000008781c */ /* 0x000fe20003f0f008 */
[----:B------:R-:W-:Y:S02]  /*3af0*/  UIADD3 UR44, UPT, UPT, UR32, 0x2, URZ ;  /* 0x00000002202c7890 */ /* 0x000fe4000fffe0ff */
[----:B------:R-:W-:Y:S02]  /*3b00*/  USEL UR31, URZ, 0x1, UP1 ;  /* 0x00000001ff1f7887 */ /* 0x000fe40008800000 */
[----:B------:R-:W-:Y:S02]  /*3b10*/  USEL UR18, UR18, URZ, UP1 ;  /* 0x000000ff12127287 */ /* 0x000fe40008800000 */
[----:B------:R-:W-:Y:S02]  /*3b20*/  UIADD3 UR40, UPT, UPT, UR32, 0x4, URZ ;  /* 0x0000000420287890 */ /* 0x000fe4000fffe0ff */
[----:B------:R-:W-:Y:S01]  /*3b30*/  @UP0 ULEA UR30, UR18, UR7, 0x3 ;  /* 0x00000007121e0291 */ /* 0x000fe2000f8e18ff */
[----:B------:R-:W-:Y:S01]  /*3b40*/  LOP3.LUT R2, R2, UR31, RZ, 0x3c, !PT ;  /* 0x0000001f02027c12 */ /* 0x000fe2000f8e3cff */
[----:B------:R-:W-:Y:S02]  /*3b50*/  UIADD3 UR36, UPT, UPT, UR32, 0x6, URZ ;  /* 0x0000000620247890 */ /* 0x000fe4000fffe0ff */
[----:B------:R-:W-:Y:S01]  /*3b60*/  UIADD3 UR8, UPT, UPT, UR8, 0x40, URZ ;  /* 0x0000004008087890 */ /* 0x000fe2000fffe0ff */
[----:B-1----:R-:W-:Y:S01]  /*3b70*/  @P0 SHF.L.U32 R0, R2, 0x1f, RZ ;  /* 0x0000001f02000819 */ /* 0x002fe200000006ff */
[----:B------:R-:W-:Y:S02]  /*3b80*/  UIADD3 UR17, UPT, UPT, UR17, 0x1, URZ ;  /* 0x0000000111117890 */ /* 0x000fe4000fffe0ff */
[----:B------:R-:W-:Y:S01]  /*3b90*/  UIADD3 UR15, UPT, UPT, UR15, -0x1, URZ ;  /* 0xffffffff0f0f7890 */ /* 0x000fe2000fffe0ff */
[----:B------:R2:W3:Y:S01]  /*3ba0*/  @P0 SYNCS.PHASECHK.TRANS64.TRYWAIT P2, [UR30], R0 ;  /* 0x00000000ff0005a7 */ /* 0x0004e2000804111e */
[----:B------:R-:W-:Y:S02]  /*3bb0*/  ULEA UR30, UR46, UR13, 0x9 ;  /* 0x0000000d2e1e7291 */ /* 0x000fe4000f8e48ff */
[----:B------:R-:W-:Y:S02]  /*3bc0*/  UISETP.NE.AND UP0, UPT, UR17, UR16, UPT ;  /* 0x000000101100728c */ /* 0x000fe4000bf05270 */
[----:B------:R-:W-:Y:S02]  /*3bd0*/  UIADD3 UR42, UPT, UPT, UR30, 0x2, URZ ;  /* 0x000000021e2a7890 */ /* 0x000fe4000fffe0ff */
[----:B------:R-:W-:Y:S02]  /*3be0*/  UIADD3 UR38, UPT, UPT, UR30, 0x4, URZ ;  /* 0x000000041e267890 */ /* 0x000fe4000fffe0ff */
[----:B------:R-:W-:Y:S01]  /*3bf0*/  UIADD3 UR34, UPT, UPT, UR30, 0x6, URZ ;  /* 0x000000061e227890 */ /* 0x000fe2000fffe0ff */
[----:B------:R-:W-:Y:S01]  /*3c00*/  UMOV UR33, 0x40004040 ;  /* 0x4000404000217882 */ /* 0x000fe20000000000 */
[----:B------:R-:W-:Y:S01]  /*3c10*/  UMOV UR31, 0x40004040 ;  /* 0x40004040001f7882 */ /* 0x000fe20000000000 */
[----:B------:R-:W-:Y:S01]  /*3c20*/  UMOV UR45, 0x40004040 ;  /* 0x40004040002d7882 */ /* 0x000fe20000000000 */
[----:B------:R2:W-:Y:S01]  /*3c30*/  UTCQMMA.2CTA gdesc[UR30], gdesc[UR32], tmem[UR10], tmem[UR28], idesc[UR29], UP3 ;  /* 0x00ff1c201e0075ea */ /* 0x0005e20009a0030a */
[----:B------:R-:W-:Y:S01]  /*3c40*/  UPLOP3.LUT UP3, UPT, UPT, UPT, UPT, 0x80, 0x8 ;  /* 0x000000000008789c */ /* 0x000fe20003f6f070 */
[----:B------:R-:W-:Y:S01]  /*3c50*/  UMOV UR43, 0x40004040 ;  /* 0x40004040002b7882 */ /* 0x000fe20000000000 */
[----:B------:R-:W-:Y:S01]  /*3c60*/  UMOV UR41, 0x40004040 ;  /* 0x4000404000297882 */ /* 0x000fe20000000000 */
[----:B------:R2:W-:Y:S01]  /*3c70*/  UTCQMMA.2CTA gdesc[UR42], gdesc[UR44], tmem[UR10], tmem[UR26], idesc[UR27], UPT ;  /* 0x00ff1a2c2a0075ea */ /* 0x0005e2000ba0030a */
[----:B------:R-:W-:Y:S01]  /*3c80*/  UMOV UR39, 0x40004040 ;  /* 0x4000404000277882 */ /* 0x000fe20000000000 */
[----:B------:R-:W-:Y:S01]  /*3c90*/  UMOV UR37, 0x40004040 ;  /* 0x4000404000257882 */ /* 0x000fe20000000000 */
[----:B------:R-:W-:Y:S01]  /*3ca0*/  UMOV UR35, 0x40004040 ;  /* 0x4000404000237882 */ /* 0x000fe20000000000 */
[----:B------:R2:W-:Y:S01]  /*3cb0*/  UTCQMMA.2CTA gdesc[UR38], gdesc[UR40], tmem[UR10], tmem[UR24], idesc[UR25], UPT ;  /* 0x00ff1828260075ea */ /* 0x0005e2000ba0030a */
[----:B------:R2:W-:Y:S01]  /*3cc0*/  UTCQMMA.2CTA gdesc[UR34], gdesc[UR36], tmem[UR10], tmem[UR22], idesc[UR23], UPT ;  /* 0x00ff1624220075ea */ /* 0x0005e2000ba0030a */
[----:B------:R2:W-:Y:S01]  /*3cd0*/  UTCBAR.2CTA.MULTICAST [UR8], URZ, UR12 ;  /* 0x000000ff080073e9 */ /* 0x0005e2000820080c */
[----:B------:R-:W-:Y:S01]  /*3ce0*/  UMOV UR46, UR18 ;  /* 0x00000012002e7c82 */ /* 0x000fe20008000000 */
[----:B------:R-:W-:Y:S05]  /*3cf0*/  BRA.U UP0, `(.L_x_77) ;  /* 0xfffffffd00507547 */ /* 0x000fea000b83ffff */
.L_x_74:
[----:B------:R-:W-:Y:S01]  /*3d00*/  UIADD3 UR9, UPT, UPT, UR9, 0xf0, URZ ;  /* 0x000000f009097890 */ /* 0x000fe2000fffe0ff */
[----:B------:R-:W-:-:S08]  /*3d10*/  UMOV UR17, UR16 ;  /* 0x0000001000117c82 */ /* 0x000fd00008000000 */
[----:B------:R4:W-:Y:S01]  /*3d20*/  UTCBAR.2CTA.MULTICAST [UR9], URZ, UR11 ;  /* 0x000000ff090073e9 */ /* 0x0009e2000820080b */
[----:B------:R-:W-:Y:S02]  /*3d30*/  NOP ;  /* 0x0000000000007918 */ /* 0x000fe40000000000 */
.L_x_72:
[----:B------:R-:W-:Y:S01]  /*3d40*/  UIADD3 UR19, UPT, UPT, UR19, 0x1, URZ ;  /* 0x0000000113137890 */ /* 0x000fe2000fffe0ff */
[----:B------:R-:W-:-:S03]  /*3d50*/  ISETP.NE.AND P0, PT, R8, 0x2, PT ;  /* 0x000000020800780c */ /* 0x000fc60003f05270 */
[----:B------:R-:W-:Y:S01]  /*3d60*/  UISETP.NE.AND UP0, UPT, UR19, 0x4, UPT ;  /* 0x000000041300788c */ /* 0x000fe2000bf05270 */
[----:B-12---:R-:W-:Y:S02]  /*3d70*/  SEL R0, RZ, 0x1, P0 ;  /* 0x00000001ff007807 */ /* 0x006fe40000000000 */
[----:B------:R-:W-:Y:S01]  /*3d80*/  SEL R8, R8, RZ, P0 ;  /* 0x000000ff08087207 */ /* 0x000fe20000000000 */
[----:B------:R-:W-:Y:S01]  /*3d90*/  USEL UR8, URZ, 0x1, UP0 ;  /* 0x00000001ff087887 */ /* 0x000fe20008000000 */
[----:B------:R-:W-:Y:S01]  /*3da0*/  LOP3.LUT R3, R3, R0, RZ, 0x3c, !PT ;  /* 0x0000000003037212 */ /* 0x000fe200078e3cff */
[----:B------:R-:W-:-:S04]  /*3db0*/  USEL UR19, UR19, URZ, UP0 ;  /* 0x000000ff13137287 */ /* 0x000fc80008000000 */
[----:B------:R-:W-:Y:S01]  /*3dc0*/  LOP3.LUT R9, R9, UR8, RZ, 0x3c, !PT ;  /* 0x0000000809097c12 */ /* 0x000fe2000f8e3cff */
[----:B------:R-:W-:Y:S07]  /*3dd0*/  @P1 BRA `(.L_x_78) ;  /* 0xfffffff800881947 */ /* 0x000fee000383ffff */
[----:B------:R-:W1:Y:S01]  /*3de0*/  S2UR UR6, SR_CgaCtaId ;  /* 0x00000000000679c3 */ /* 0x000e620000008800 */
[----:B------:R-:W-:Y:S01]  /*3df0*/  ELECT P0, URZ, PT ;  /* 0x0000000000ff782f */ /* 0x000fe20003800000 */
[----:B------:R-:W-:Y:S01]  /*3e00*/  HFMA2 R0, -RZ, RZ, 0, 5.9604644775390625e-08 ;  /* 0x00000001ff007431 */ /* 0x000fe200000001ff */
[----:B------:R-:W-:-:S05]  /*3e10*/  UMOV UR8, 0x40 ;  /* 0x0000004000087882 */ /* 0x000fca0000000000 */
[----:B------:R-:W-:Y:S01]  /*3e20*/  UVIRTCOUNT.DEALLOC.SMPOOL 0x80 ;  /* 0x000000800000784c */ /* 0x000fe20000000000 */
[----:B------:R-:W-:Y:S02]  /*3e30*/  UISETP.NE.AND UP0, UPT, UR5, URZ, UPT ;  /* 0x000000ff0500728c */ /* 0x000fe4000bf05270 */
[----:B-1----:R-:W-:-:S09]  /*3e40*/  ULEA UR6, UR6, UR8, 0x18 ;  /* 0x0000000806067291 */ /* 0x002fd2000f8ec0ff */
[----:B------:R1:W-:Y:S01]  /*3e50*/  @P0 STS.U8 [UR6+0x1c], R0 ;  /* 0x00001c00ff000988 */ /* 0x0003e20008000006 */
[----:B------:R-:W-:Y:S05]  /*3e60*/  BRA.U UP0, `(.L_x_79) ;  /* 0x0000000100a07547 */ /* 0x000fea000b800000 */
[----:B------:R-:W-:Y:S01]  /*3e70*/  UIADD3 UR5, UPT, UPT, UR7, 0x110, URZ ;  /* 0x0000011007057890 */ /* 0x000fe2000fffe0ff */
[----:B------:R-:W-:-:S03]  /*3e80*/  SHF.L.U32 R2, R9, 0x1f, RZ ;  /* 0x0000001f09027819 */ /* 0x000fc600000006ff */
[----:B------:R-:W-:-:S09]  /*3e90*/  ULEA UR8, UR19, UR5, 0x3 ;  /* 0x0000000513087291 */ /* 0x000fd2000f8e18ff */
[----:B------:R-:W2:Y:S02]  /*3ea0*/  SYNCS.PHASECHK.TRANS64.TRYWAIT P0, [UR8], R2 ;  /* 0x00000002ff0075a7 */ /* 0x000ea40008001108 */
[----:B--2---:R-:W-:Y:S05]  /*3eb0*/  @!P0 BRA `(.L_x_80) ;  /* 0x0000006400648947 */ /* 0x004fea0003800000 */
.L_x_178:
[----:B----4-:R-:W-:-:S04]  /*3ec0*/  UIADD3 UR9, UPT, UPT, UR19, 0x1, URZ ;  /* 0x0000000113097890 */ /* 0x010fc8000fffe0ff */
        /* <DEDUP_REMOVED lines=8> */
.L_x_180:
        /* <DEDUP_REMOVED lines=9> */
.L_x_182:
[----:B------:R-:W-:-:S04]  /*3fe0*/  UIADD3 UR9, UPT, UPT, UR9, 0x1, URZ ;  /* 0x0000000109097890 */ /* 0x000fc8000fffe0ff */
[----:B------:R-:W-:-:S04]  /*3ff0*/  UISETP.NE.AND UP1, UPT, UR9, 0x4, UPT ;  /* 0x000000040900788c */ /* 0x000fc8000bf25270 */
[----:B------:R-:W-:Y:S02]  /*4000*/  USEL UR8, URZ, 0x1, UP1 ;  /* 0x00000001ff087887 */ /* 0x000fe40008800000 */
[----:B------:R-:W-:-:S04]  /*4010*/  USEL UR9, UR9, URZ, UP1 ;  /* 0x000000ff09097287 */ /* 0x000fc80008800000 */
[----:B------:R-:W-:Y:S01]  /*4020*/  ULEA UR9, UR9, UR5, 0x3 ;  /* 0x0000000509097291 */ /* 0x000fe2000f8e18ff */
[----:B------:R-:W-:-:S04]  /*4030*/  LOP3.LUT R2, R2, UR8, RZ, 0x3c, !PT ;  /* 0x0000000802027c12 */ /* 0x000fc8000f8e3cff */
[----:B------:R-:W-:Y:S01]  /*4040*/  SHF.L.U32 R2, R2, 0x1f, RZ ;  /* 0x0000001f02027819 */ /* 0x000fe200000006ff */
[----:B-1----:R-:W-:-:S04]  /*4050*/  IMAD.U32 R0, RZ, RZ, UR9 ;  /* 0x00000009ff007e24 */ /* 0x002fc8000f8e00ff */
[----:B------:R1:W2:Y:S03]  /*4060*/  SYNCS.PHASECHK.TRANS64.TRYWAIT P0, [R0+URZ], R2 ;  /* 0x00000002000075a7 */ /* 0x0002a600080011ff */
[----:B--2---:R-:W-:Y:S05]  /*4070*/  @!P0 NANOSLEEP.SYNCS 0x989680 ;  /* 0x009896800000895d */ /* 0x004fea0003900000 */
[----:B------:R-:W2:Y:S02]  /*4080*/  @!P0 SYNCS.PHASECHK.TRANS64 P0, [R0+URZ], R2 ;  /* 0x00000002000085a7 */ /* 0x000ea400080010ff */
[----:B--2---:R-:W-:Y:S05]  /*4090*/  @P0 BRA `(.L_x_83) ;  /* 0x0000000000200947 */ /* 0x004fea0003800000 */
.L_x_84:
[----:B--2---:R2:W4:Y:S02]  /*40a0*/  SYNCS.PHASECHK.TRANS64.TRYWAIT P0, [R0+URZ], R2 ;  /* 0x00000002000075a7 */ /* 0x00452400080011ff */
[----:B----4-:R-:W-:Y:S05]  /*40b0*/  @!P0 NANOSLEEP.SYNCS 0x989680 ;  /* 0x009896800000895d */ /* 0x010fea0003900000 */
[----:B------:R-:W4:Y:S02]  /*40c0*/  @!P0 SYNCS.PHASECHK.TRANS64 P0, [R0+URZ], R2 ;  /* 0x00000002000085a7 */ /* 0x000f2400080010ff */
[----:B----4-:R-:W-:Y:S05]  /*40d0*/  @!P0 BRA `(.L_x_84) ;  /* 0xfffffffc00f08947 */ /* 0x010fea000383ffff */
[----:B------:R-:W-:Y:S05]  /*40e0*/  BRA `(.L_x_83) ;  /* 0x00000000000c7947 */ /* 0x000fea0003800000 */
.L_x_79:
[----:B------:R-:W-:-:S04]  /*40f0*/  UIADD3 UR5, UPT, UPT, UR7, 0x150, URZ ;  /* 0x0000015007057890 */ /* 0x000fc8000fffe0ff */
[----:B------:R-:W-:-:S09]  /*4100*/  UPRMT UR5, UR4, 0x654, UR5 ;  /* 0x0000065404057896 */ /* 0x000fd20008000005 */
[----:B------:R-:W-:Y:S03]  /*4110*/  SYNCS.ARRIVE.TRANS64.RED.A1T0 RZ, [UR5], RZ ;  /* 0x000000ffffff79a7 */ /* 0x000fe60008100405 */
.L_x_83:
[----:B-12---:R-:W-:Y:S01]  /*4120*/  SHF.L.U32 R2, RZ, 0x1f, RZ ;  /* 0x0000001fff027819 */ /* 0x006fe200000006ff */
[----:B------:R-:W-:Y:S01]  /*4130*/  UIADD3 UR5, UPT, UPT, UR7, 0x150, URZ ;  /* 0x0000015007057890 */ /* 0x000fe2000fffe0ff */
[----:B------:R-:W-:Y:S02]  /*4140*/  PLOP3.LUT P0, PT, PT, PT, UP0, 0x80, 0x8 ;  /* 0x000000000008781c */ /* 0x000fe40003f0f008 */
[----:B------:R-:W1:Y:S02]  /*4150*/  SYNCS.PHASECHK.TRANS64.TRYWAIT P1, [UR7+0x150], R2 ;  /* 0x00015002ff0075a7 */ /* 0x000e640008021107 */
[----:B-1----:R-:W-:Y:S09]  /*4160*/  @!P1 BRA `(.L_x_85) ;  /* 0x0000006400009947 */ /* 0x002ff20003800000 */
.L_x_184:
[----:B------:R-:W-:Y:S01]  /*4170*/  @!UP0 UPRMT UR5, UR4, 0x654, UR5 ;  /* 0x0000065404058896 */ /* 0x000fe20008000005 */
[----:B------:R-:W-:Y:S02]  /*4180*/  UMOV UR8, 0xffff ;  /* 0x0000ffff00087882 */ /* 0x000fe40000000000 */
[----:B------:R-:W-:-:S06]  /*4190*/  UMOV UR4, 0x1 ;  /* 0x0000000100047882 */ /* 0x000fcc0000000000 */
[----:B------:R-:W-:Y:S01]  /*41a0*/  @!P0 SYNCS.ARRIVE.TRANS64.RED.A1T0 RZ, [UR5], RZ ;  /* 0x000000ffffff89a7 */ /* 0x000fe20008100405 */
[----:B------:R-:W-:Y:S01]  /*41b0*/  NOP ;  /* 0x0000000000007918 */ /* 0x000fe20000000000 */
[----:B-1----:R-:W1:Y:S01]  /*41c0*/  LDS R0, [UR6+0x14] ;  /* 0x00001406ff007984 */ /* 0x002e620008000800 */
[----:B------:R-:W-:-:S04]  /*41d0*/  ULOP3.LUT UR5, UR21, 0xffff, URZ, 0xc0, !UPT ;  /* 0x0000ffff15057892 */ /* 0x000fc8000f8ec0ff */
[----:B------:R-:W-:-:S04]  /*41e0*/  USHF.R.U32.HI UR5, URZ, 0x5, UR5 ;  /* 0x00000005ff057899 */ /* 0x000fc80008011605 */
[----:B------:R-:W-:Y:S02]  /*41f0*/  USHF.L.U32 UR8, UR8, UR5, URZ ;  /* 0x0000000508087299 */ /* 0x000fe400080006ff */
[----:B------:R-:W-:-:S04]  /*4200*/  USHF.L.U32 UR4, UR4, UR5, URZ ;  /* 0x0000000504047299 */ /* 0x000fc800080006ff */
[----:B-1----:R-:W-:-:S04]  /*4210*/  LOP3.LUT R0, R0, UR8, RZ, 0xc0, !PT ;  /* 0x0000000800007c12 */ /* 0x002fc8000f8ec0ff */
[----:B------:R-:W-:-:S13]  /*4220*/  ISETP.NE.AND P0, PT, R0, UR8, PT ;  /* 0x0000000800007c0c */ /* 0x000fda000bf05270 */
[----:B------:R-:W-:Y:S05]  /*4230*/  @P0 BRA `(.L_x_86) ;  /* 0x0000000000580947 */ /* 0x000fea0003800000 */
[----:B------:R-:W1:Y:S02]  /*4240*/  LDS R0, [UR6+0x18] ;  /* 0x00001806ff007984 */ /* 0x000e640008000800 */
[----:B-1----:R-:W-:-:S04]  /*4250*/  LOP3.LUT R0, R0, UR4, RZ, 0xc0, !PT ;  /* 0x0000000400007c12 */ /* 0x002fc8000f8ec0ff */
[----:B------:R-:W-:-:S13]  /*4260*/  ISETP.NE.AND P0, PT, R0, UR4, PT ;  /* 0x0000000400007c0c */ /* 0x000fda000bf05270 */
[----:B------:R-:W-:Y:S05]  /*4270*/  @P0 BRA `(.L_x_87) ;  /* 0x00000000003c0947 */ /* 0x000fea0003800000 */
[----:B------:R-:W1:Y:S01]  /*4280*/  S2R R2, SR_LANEID ;  /* 0x0000000000027919 */ /* 0x000e620000000000 */
[----:B------:R-:W-:Y:S01]  /*4290*/  ULOP3.LUT UR8, URZ, UR8, URZ, 0x33, !UPT ;  /* 0x00000008ff087292 */ /* 0x000fe2000f8e33ff */
[----:B------:R-:W-:Y:S02]  /*42a0*/  VOTEU.ANY UR7, UPT, PT ;  /* 0x0000000000077886 */ /* 0x000fe400038e0100 */
[----:B------:R-:W-:-:S03]  /*42b0*/  UFLO.U32 UR7, UR7 ;  /* 0x00000007000772bd */ /* 0x000fc600080e0000 */
[----:B------:R-:W-:-:S04]  /*42c0*/  IMAD.U32 R0, RZ, RZ, UR8 ;  /* 0x00000008ff007e24 */ /* 0x000fc8000f8e00ff */
[----:B------:R2:W3:Y:S02]  /*42d0*/  REDUX UR5, R0 ;  /* 0x00000000000573c4 */ /* 0x0004e40000000000 */
[----:B------:R1:W-:Y:S02]  /*42e0*/  UTCATOMSWS.AND URZ, UR8 ;  /* 0x0000000800ff79e3 */ /* 0x0003e40008000000 */
[----:B-1----:R-:W-:Y:S02]  /*42f0*/  ISETP.EQ.U32.AND P0, PT, R2, UR7, PT ;  /* 0x0000000702007c0c */ /* 0x002fe4000bf02070 */
[----:B--2---:R-:W-:Y:S02]  /*4300*/  LOP3.LUT R0, RZ, UR4, RZ, 0x33, !PT ;  /* 0x00000004ff007c12 */ /* 0x004fe4000f8e33ff */
[----:B---3--:R-:W-:Y:S02]  /*4310*/  MOV R2, UR5 ;  /* 0x0000000500027c02 */ /* 0x008fe40008000f00 */
[----:B------:R-:W1:Y:S07]  /*4320*/  REDUX UR4, R0 ;  /* 0x00000000000473c4 */ /* 0x000e6e0000000000 */
[----:B------:R2:W-:Y:S01]  /*4330*/  @P0 ATOMS.AND RZ, [UR6+0x14], R2 ;  /* 0x00001402ffff098c */ /* 0x0005e2000a800006 */
[----:B-1----:R-:W-:-:S05]  /*4340*/  IMAD.U32 R0, RZ, RZ, UR4 ;  /* 0x00000004ff007e24 */ /* 0x002fca000f8e00ff */
[----:B------:R2:W-:Y:S01]  /*4350*/  @P0 ATOMS.AND RZ, [UR6+0x18], R0 ;  /* 0x00001800ffff098c */ /* 0x0005e2000a800006 */
[----:B------:R-:W-:Y:S05]  /*4360*/  BRA `(.L_x_88) ;  /* 0x0000000000147947 */ /* 0x000fea0003800000 */
.L_x_87:
[----:B------:R-:W-:Y:S02]  /*4370*/  MOV R2, 0x4390 ;  /* 0x0000439000027802 */ /* 0x000fe40000000f00 */
[----:B---345:R-:W-:Y:S05]  /*4380*/  CALL.REL.NOINC `($__internal_0_$__cuda_sm10x_tcgen05_guardrail_trap_col_being_dealloced_not_returned_by_alloc) ;  /* 0x0000006400dc7944 */ /* 0x038fea0003c00000 */
[----:B------:R-:W-:Y:S05]  /*4390*/  BRA `(.L_x_88) ;  /* 0x0000000000087947 */ /* 0x000fea0003800000 */
.L_x_86:
[----:B------:R-:W-:Y:S02]  /*43a0*/  MOV R2, 0x43c0 ;  /* 0x000043c000027802 */ /* 0x000fe40000000f00 */
[----:B---345:R-:W-:Y:S05]  /*43b0*/  CALL.REL.NOINC `($__internal_2_$__cuda_sm10x_tcgen05_guardrail_trap_unallocated_columns_being_dealloced) ;  /* 0x0000006400e87944 */ /* 0x038fea0003c00000 */
.L_x_88:
[----:B------:R-:W-:Y:S01]  /*43c0*/  NOP ;  /* 0x0000000000007918 */ /* 0x000fe20000000000 */
[----:B----4-:R-:W-:Y:S05]  /*43d0*/  EXIT ;  /* 0x000000000000794d */ /* 0x010fea0003800000 */
.L_x_59:
[----:B------:R-:W-:-:S09]  /*43e0*/  UISETP.NE.OR UP5, UPT, UR10, 0x3, !UP5 ;  /* 0x000000030a00788c */ /* 0x000fd2000efa5670 */
[----:B------:R-:W-:Y:S05]  /*43f0*/  BRA.U UP5, `(.L_x_89) ;  /* 0x0000001105747547 */ /* 0x000fea000b800000 */
[----:B------:R-:W1:Y:S01]  /*4400*/  LDC R0, c[0x0][0xb30] ;  /* 0x0002cc00ff007b82 */ /* 0x000e620000000800 */
[----:B------:R-:W2:Y:S01]  /*4410*/  LDCU.64 UR8, c[0x0][0x888] ;  /* 0x00011100ff0877ac */ /* 0x000ea20008000a00 */
[----:B------:R-:W-:Y:S02]  /*4420*/  HFMA2 R27, -RZ, RZ, 0, 0 ;  /* 0x00000000ff1b7431 */ /* 0x000fe400000001ff */
[----:B------:R-:W-:Y:S01]  /*4430*/  IMAD.MOV.U32 R29, RZ, RZ, 0x1 ;  /* 0x00000001ff1d7424 */ /* 0x000fe200078e00ff */
[----:B------:R-:W-:Y:S01]  /*4440*/  MOV R25, 0x1000 ;  /* 0x0000100000197802 */ /* 0x000fe20000000f00 */
[----:B------:R-:W3:Y:S01]  /*4450*/  LDCU.64 UR4, c[0x0][0x890] ;  /* 0x00011200ff0477ac */ /* 0x000ee20008000a00 */
[----:B------:R-:W-:Y:S01]  /*4460*/  IMAD.MOV.U32 R28, RZ, RZ, RZ ;  /* 0x000000ffff1c7224 */ /* 0x000fe200078e00ff */
[----:B------:R-:W4:Y:S01]  /*4470*/  LDC R24, c[0x0][0x370] ;  /* 0x0000dc00ff187b82 */ /* 0x000f220000000800 */
[----:B------:R-:W-:Y:S01]  /*4480*/  UMOV UR7, 0x400 ;  /* 0x0000040000077882 */ /* 0x000fe20000000000 */
[----:B------:R-:W-:-:S02]  /*4490*/  UPLOP3.LUT UP1, UPT, UPT, UPT, UPT, 0x40, 0x4 ;  /* 0x000000000004789c */ /* 0x000fc40003f2e870 */
[----:B------:R-:W-:-:S04]  /*44a0*/  ULEA UR7, UR37, UR7, 0x18 ;  /* 0x0000000725077291 */ /* 0x000fc8000f8ec0ff */
[----:B------:R-:W4:Y:S01]  /*44b0*/  LDC R3, c[0x0][0xb0c] ;  /* 0x0002c300ff037b82 */ /* 0x000f220000000800 */
[----:B------:R-:W-:Y:S02]  /*44c0*/  UIADD3 UR13, UPT, UPT, UR7, 0x98, URZ ;  /* 0x00000098070d7890 */ /* 0x000fe4000fffe0ff */
[----:B--2---:R-:W-:Y:S02]  /*44d0*/  UISETP.NE.U32.AND UP3, UPT, UR8, URZ, UPT ;  /* 0x000000ff0800728c */ /* 0x004fe4000bf65070 */
[----:B------:R-:W-:Y:S02]  /*44e0*/  UIADD3 UR41, UPT, UPT, UR7, 0x80, URZ ;  /* 0x0000008007297890 */ /* 0x000fe4000fffe0ff */
[----:B---3--:R-:W-:Y:S01]  /*44f0*/  UISETP.NE.U32.AND UP4, UPT, UR4, URZ, UPT ;  /* 0x000000ff0400728c */ /* 0x008fe2000bf85070 */
[----:B------:R-:W2:Y:S01]  /*4500*/  LDC R18, c[0x0][0xb20] ;  /* 0x0002c800ff127b82 */ /* 0x000ea20000000800 */
[----:B-1----:R-:W-:Y:S01]  /*4510*/  ISETP.NE.AND P1, PT, R0, 0x1, PT ;  /* 0x000000010000780c */ /* 0x002fe20003f25270 */
[----:B------:R-:W-:-:S02]  /*4520*/  UISETP.NE.AND.EX UP3, UPT, UR9, URZ, UPT, UP3 ;  /* 0x000000ff0900728c */ /* 0x000fc4000bf65330 */
[----:B------:R-:W-:Y:S02]  /*4530*/  UIADD3 UR33, UPT, UPT, UR7, 0x88, URZ ;  /* 0x0000008807217890 */ /* 0x000fe4000fffe0ff */
[----:B------:R-:W-:Y:S02]  /*4540*/  UIADD3 UR25, UPT, UPT, UR7, 0x90, URZ ;  /* 0x0000009007197890 */ /* 0x000fe4000fffe0ff */
[----:B------:R-:W1:Y:S01]  /*4550*/  LDC.64 R30, c[0x0][0x348] ;  /* 0x0000d200ff1e7b82 */ /* 0x000e620000000a00 */
[----:B------:R-:W-:Y:S02]  /*4560*/  UPRMT UR13, UR37, 0x654, UR13 ;  /* 0x00000654250d7896 */ /* 0x000fe4000800000d */
[----:B------:R-:W-:-:S05]  /*4570*/  UISETP.NE.AND.EX UP4, UPT, UR5, URZ, UPT, UP4 ;  /* 0x000000ff0500728c */ /* 0x000fca000bf85340 */
[----:B------:R-:W3:Y:S08]  /*4580*/  LDC.64 R16, c[0x0][0xb10] ;  /* 0x0002c400ff107b82 */ /* 0x000ef00000000a00 */
[----:B------:R-:W1:Y:S08]  /*4590*/  LDC.64 R6, c[0x0][0xb18] ;  /* 0x0002c600ff067b82 */ /* 0x000e700000000a00 */
[----:B------:R-:W1:Y:S08]  /*45a0*/  LDC.64 R4, c[0x0][0xb28] ;  /* 0x0002ca00ff047b82 */ /* 0x000e700000000a00 */
[----:B--2-4-:R-:W1:Y:S02]  /*45b0*/  LDC R19, c[0x0][0x374] ;  /* 0x0000dd00ff137b82 */ /* 0x014e640000000800 */
.L_x_100:
[C---:B------:R-:W-:Y:S02]  /*45c0*/  LEA R0, R28.reuse, UR7, 0x3 ;  /* 0x000000071c007c11 */ /* 0x040fe4000f8e18ff */
[----:B------:R-:W-:Y:S02]  /*45d0*/  SHF.L.U32 R2, R27, 0x1f, RZ ;  /* 0x0000001f1b027819 */ /* 0x000fe400000006ff */
[----:B------:R-:W-:Y:S02]  /*45e0*/  LEA R20, R28, UR7, 0x4 ;  /* 0x000000071c147c11 */ /* 0x000fe4000f8e20ff */
[----:B--2---:R-:W2:Y:S02]  /*45f0*/  SYNCS.PHASECHK.TRANS64.TRYWAIT P0, [R0+URZ+0xd0], R2 ;  /* 0x0000d002000075a7 */ /* 0x004ea400080011ff */
[----:B--2---:R-:W-:Y:S05]  /*4600*/  @!P0 BRA `(.L_x_90) ;  /* 0x0000005c00f08947 */ /* 0x004fea0003800000 */
.L_x_185:
[----:B------:R-:W-:Y:S01]  /*4610*/  ISETP.GE.AND P0, PT, R40, 0x1, PT ;  /* 0x000000012800780c */ /* 0x000fe20003f06270 */
[----:B------:R-:W4:Y:S01]  /*4620*/  LDS.128 R20, [R20+0x160] ;  /* 0x0001600014147984 */ /* 0x000f220000000c00 */
[----:B--2---:R-:W-:Y:S01]  /*4630*/  VIADD R0, R0, 0xe0 ;  /* 0x000000e000007836 */ /* 0x004fe20000000000 */
[----:B------:R-:W-:Y:S01]  /*4640*/  @!PT LDS RZ, [RZ] ;  /* 0x00000000fffff984 */ /* 0x000fe20000000800 */
[----:B------:R-:W-:Y:S01]  /*4650*/  @!PT LDS RZ, [RZ] ;  /* 0x00000000fffff984 */ /* 0x000fe20000000800 */
[----:B------:R-:W-:Y:S01]  /*4660*/  @!PT LDS RZ, [RZ] ;  /* 0x00000000fffff984 */ /* 0x000fe20000000800 */
[----:B------:R-:W-:Y:S01]  /*4670*/  @!PT LDS RZ, [RZ] ;  /* 0x00000000fffff984 */ /* 0x000fe20000000800 */
[----:B------:R2:W-:Y:S06]  /*4680*/  MEMBAR.ALL.CTA ;  /* 0x0000000000007992 */ /* 0x0005ec0000008000 */
[----:B--2---:R-:W2:Y:S01]  /*4690*/  FENCE.VIEW.ASYNC.S ;  /* 0x00000000000073c6 */ /* 0x004ea20000000000 */
[----:B------:R-:W-:Y:S04]  /*46a0*/  PRMT R0, RZ, 0x654, R0 ;  /* 0x00000654ff007816 */ /* 0x000fe80000000000 */
[----:B--2---:R2:W-:Y:S01]  /*46b0*/  SYNCS.ARRIVE.TRANS64.RED.A1T0 RZ, [R0+URZ], RZ ;  /* 0x000000ff00ff79a7 */ /* 0x0045e200081004ff */
[----:B----4-:R-:W-:Y:S11]  /*46c0*/  LOP3.LUT P3, RZ, R22, 0x1, RZ, 0xc0, !PT ;  /* 0x0000000116ff7812 */ /* 0x010ff6000786c0ff */
[----:B------:R-:W-:Y:S02]  /*46d0*/  @!UPT UIADD3 URZ, UPT, UPT, URZ, URZ, URZ ;  /* 0x000000fffffff290 */ /* 0x000fe4000fffe0ff */
[----:B------:R-:W-:Y:S02]  /*46e0*/  @P3 MOV R11, R20 ;  /* 0x00000014000b3202 */ /* 0x000fe40000000f00 */
[----:B------:R-:W-:Y:S01]  /*46f0*/  @P3 LOP3.LUT R10, R21, 0xffff, RZ, 0xc0, !PT ;  /* 0x0000ffff150a3812 */ /* 0x000fe200078ec0ff */
[----:B--2---:R-:W-:Y:S06]  /*4700*/  @!P0 BRA `(.L_x_91) ;  /* 0x0000000000a48947 */ /* 0x004fec0003800000 */
[-C--:B-1----:R-:W-:Y:S01]  /*4710*/  IMAD.HI.U32 R0, R19, R7.reuse, RZ ;  /* 0x0000000713007227 */ /* 0x082fe200078e00ff */
[----:B------:R-:W-:Y:S02]  /*4720*/  ISETP.NE.AND P0, PT, R6, 0x1, PT ;  /* 0x000000010600780c */ /* 0x000fe40003f05270 */
[----:B------:R-:W-:Y:S01]  /*4730*/  ISETP.NE.AND P2, PT, R40, 0x1, PT ;  /* 0x000000012800780c */ /* 0x000fe20003f45270 */
[----:B---3--:R-:W-:Y:S01]  /*4740*/  IMAD.HI.U32 R9, R24, R16, RZ ;  /* 0x0000001018097227 */ /* 0x008fe200078e00ff */
[----:B------:R-:W-:Y:S02]  /*4750*/  SHF.R.U32.HI R0, RZ, R18, R0 ;  /* 0x00000012ff007219 */ /* 0x000fe40000011600 */
[----:B------:R-:W-:Y:S01]  /*4760*/  ISETP.NE.AND P4, PT, R3, 0x1, PT ;  /* 0x000000010300780c */ /* 0x000fe20003f85270 */
[----:B------:R-:W-:Y:S01]  /*4770*/  IMAD.HI.U32 R13, R10, R7, RZ ;  /* 0x000000070a0d7227 */ /* 0x000fe200078e00ff */
[----:B------:R-:W-:Y:S02]  /*4780*/  SHF.R.U32.HI R9, RZ, R17, R9 ;  /* 0x00000011ff097219 */ /* 0x000fe40000011609 */
[----:B------:R-:W-:Y:S01]  /*4790*/  SEL R0, R19, R0, !P0 ;  /* 0x0000000013007207 */ /* 0x000fe20004000000 */
[----:B------:R-:W-:Y:S01]  /*47a0*/  IMAD.HI.U32 R12, R11, R16, RZ ;  /* 0x000000100b0c7227 */ /* 0x000fe200078e00ff */
[----:B------:R-:W-:Y:S03]  /*47b0*/  SEL R9, R24, R9, !P4 ;  /* 0x0000000918097207 */ /* 0x000fe60006000000 */
[-C--:B------:R-:W-:Y:S01]  /*47c0*/  IMAD.HI.U32 R8, R0, R4.reuse, RZ ;  /* 0x0000000400087227 */ /* 0x080fe200078e00ff */
[----:B------:R-:W-:Y:S03]  /*47d0*/  SHF.R.U32.HI R12, RZ, R17, R12 ;  /* 0x00000011ff0c7219 */ /* 0x000fe6000001160c */
[----:B------:R-:W-:Y:S01]  /*47e0*/  IMAD.HI.U32 R2, R9, R4, RZ ;  /* 0x0000000409027227 */ /* 0x000fe200078e00ff */
[-C--:B------:R-:W-:Y:S02]  /*47f0*/  @P2 SHF.R.U32.HI R0, RZ, R5.reuse, R8 ;  /* 0x00000005ff002219 */ /* 0x080fe40000011608 */
[----:B------:R-:W-:Y:S02]  /*4800*/  SHF.R.U32.HI R8, RZ, R18, R13 ;  /* 0x00000012ff087219 */ /* 0x000fe4000001160d */
[----:B------:R-:W-:Y:S01]  /*4810*/  @P2 SHF.R.U32.HI R9, RZ, R5, R2 ;  /* 0x00000005ff092219 */ /* 0x000fe20000011602 */
[----:B------:R-:W-:Y:S01]  /*4820*/  IMAD R0, R40, R0, RZ ;  /* 0x0000000028007224 */ /* 0x000fe200078e02ff */
[----:B------:R-:W-:Y:S02]  /*4830*/  SEL R8, R10, R8, !P0 ;  /* 0x000000080a087207 */ /* 0x000fe40004000000 */
[----:B------:R-:W-:Y:S01]  /*4840*/  SEL R2, R11, R12, !P4 ;  /* 0x0000000c0b027207 */ /* 0x000fe20006000000 */
[----:B------:R-:W-:Y:S01]  /*4850*/  IMAD R12, R40, R9, RZ ;  /* 0x00000009280c7224 */ /* 0x000fe200078e02ff */
[C---:B------:R-:W-:Y:S01]  /*4860*/  ISETP.GE.AND P0, PT, R8.reuse, R0, PT ;  /* 0x000000000800720c */ /* 0x040fe20003f06270 */
[----:B------:R-:W-:Y:S03]  /*4870*/  IMAD.HI.U32 R0, R8, R4, RZ ;  /* 0x0000000408007227 */ /* 0x000fe600078e00ff */
[----:B------:R-:W-:Y:S02]  /*4880*/  ISETP.GE.OR P0, PT, R2, R12, P0 ;  /* 0x0000000c0200720c */ /* 0x000fe40000706670 */
[-C--:B------:R-:W-:Y:S04]  /*4890*/  SHF.R.U32.HI R0, RZ, R5.reuse, R0 ;  /* 0x00000005ff007219 */ /* 0x080fe80000011600 */
[----:B------:R-:W-:Y:S05]  /*48a0*/  SEL R13, R8, R0, !P2 ;  /* 0x00000000080d7207 */ /* 0x000fea0005000000 */
[----:B------:R-:W-:Y:S02]  /*48b0*/  IMAD.MOV R12, RZ, RZ, -R13 ;  /* 0x000000ffff0c7224 */ /* 0x000fe400078e0a0d */
[----:B------:R-:W-:Y:S04]  /*48c0*/  @!P0 IMAD.HI.U32 R0, R2, R4, RZ ;  /* 0x0000000402008227 */ /* 0x000fe800078e00ff */
[----:B------:R-:W-:Y:S01]  /*48d0*/  IMAD R12, R40, R12, R8 ;  /* 0x0000000c280c7224 */ /* 0x000fe200078e0208 */
[----:B------:R-:W-:Y:S04]  /*48e0*/  @!P0 SHF.R.U32.HI R0, RZ, R5, R0 ;  /* 0x00000005ff008219 */ /* 0x000fe80000011600 */
[----:B------:R-:W-:Y:S04]  /*48f0*/  @!P0 SEL R0, R2, R0, !P2 ;  /* 0x0000000002008207 */ /* 0x000fe80005000000 */
[----:B------:R-:W-:Y:S01]  /*4900*/  @!P0 IADD3 R13, PT, PT, R13, -R0, RZ ;  /* 0x800000000d0d8210 */ /* 0x000fe20007ffe0ff */
[----:B------:R-:W-:Y:S01]  /*4910*/  @!P0 IMAD R0, R9, R12, R0 ;  /* 0x0000000c09008224 */ /* 0x000fe200078e0200 */
[----:B------:R-:W-:Y:S01]  /*4920*/  IADD3 R9, PT, PT, -R8, RZ, RZ ;  /* 0x000000ff08097210 */ /* 0x000fe20007ffe1ff */
[--C-:B------:R-:W-:Y:S02]  /*4930*/  IMAD.MOV R12, RZ, RZ, -R2.reuse ;  /* 0x000000ffff0c7224 */ /* 0x100fe400078e0a02 */
[----:B------:R-:W-:Y:S02]  /*4940*/  @!P0 IMAD R8, R13, R40, R2 ;  /* 0x000000280d088224 */ /* 0x000fe400078e0202 */
[----:B------:R-:W-:Y:S02]  /*4950*/  @!P0 IMAD.MOV.U32 R2, RZ, RZ, R0 ;  /* 0x000000ffff028224 */ /* 0x000fe400078e0000 */
[----:B------:R-:W-:Y:S02]  /*4960*/  IMAD R11, R3, R12, R11 ;  /* 0x0000000c030b7224 */ /* 0x000fe400078e020b */
[----:B------:R-:W-:Y:S02]  /*4970*/  IMAD R10, R6, R9, R10 ;  /* 0x00000009060a7224 */ /* 0x000fe400078e020a */
[----:B------:R-:W-:Y:S02]  /*4980*/  IMAD R11, R2, R3, R11 ;  /* 0x00000003020b7224 */ /* 0x000fe400078e020b */
[----:B------:R-:W-:Y:S02]  /*4990*/  IMAD R10, R8, R6, R10 ;  /* 0x00000006080a7224 */ /* 0x000fe400078e020a */
.L_x_91:
[----:B------:R-:W-:Y:S05]  /*49a0*/  BRA.U UP1, `(.L_x_92) ;  /* 0x0000000101107547 */ /* 0x000fea000b800000 */
[----:B------:R-:W-:Y:S04]  /*49b0*/  MOV R2, UR6 ;  /* 0x0000000600027c02 */ /* 0x000fe80008000f00 */
[----:B------:R-:W-:Y:S04]  /*49c0*/  SHF.L.U32 R2, R2, 0x1f, RZ ;  /* 0x0000001f02027819 */ /* 0x000fe800000006ff */
[----:B------:R-:W2:Y:S02]  /*49d0*/  SYNCS.PHASECHK.TRANS64.TRYWAIT P0, [UR7+0xc8], R2 ;  /* 0x0000c802ff0075a7 */ /* 0x000ea40008001107 */
[----:B--2---:R-:W-:Y:S05]  /*49e0*/  @!P0 BRA `(.L_x_93) ;  /* 0x0000005c000c8947 */ /* 0x004fea0003800000 */
.L_x_92:
[----:B------:R-:W-:Y:S02]  /*49f0*/  R2UR UR42, R15 ;  /* 0x000000000f2a72ca */ /* 0x000fe400000e0000 */
[----:B------:R-:W-:Y:S02]  /*4a00*/  R2UR UR43, R14 ;  /* 0x000000000e2b72ca */ /* 0x000fe400000e0000 */
[----:B------:R-:W-:Y:S02]  /*4a10*/  ISETP.NE.U32.AND P2, PT, RZ, UR4, PT ;  /* 0x00000004ff007c0c */ /* 0x000fe4000bf45070 */
[----:B------:R-:W-:Y:S02]  /*4a20*/  SHF.L.U32 R14, R29, 0x1f, RZ ;  /* 0x0000001f1d0e7819 */ /* 0x000fe400000006ff */
[----:B------:R-:W-:Y:S05]  /*4a30*/  ISETP.NE.AND.EX P2, PT, RZ, UR5, PT, P2 ;  /* 0x00000005ff007c0c */ /* 0x000fea000bf45320 */
[----:B------:R-:W-:Y:S02]  /*4a40*/  USHF.L.U32 UR42, UR42, 0x8, URZ ;  /* 0x000000082a2a7899 */ /* 0x000fe400080006ff */
[----:B------:R-:W-:Y:S01]  /*4a50*/  USHF.L.U32 UR43, UR43, 0x6, URZ ;  /* 0x000000062b2b7899 */ /* 0x000fe200080006ff */
[----:B------:R-:W-:Y:S11]  /*4a60*/  BRA.U !UP4, `(.L_x_94) ;  /* 0x000000010c347547 */ /* 0x000ff6000b800000 */
[----:B------:R-:W-:Y:S01]  /*4a70*/  UPLOP3.LUT UP0, UPT, UPT, UPT, UP3, 0x80, 0x8 ;  /* 0x000000000008789c */ /* 0x000fe20003f0f030 */
[----:B--2---:R-:W-:Y:S02]  /*4a80*/  HFMA2 R0, -RZ, RZ, 0, 5.9604644775390625e-08 ;  /* 0x00000001ff007431 */ /* 0x004fe400000001ff */
[----:B------:R-:W-:Y:S03]  /*4a90*/  IMAD.MOV.U32 R96, RZ, RZ, 0x1 ;  /* 0x00000001ff607424 */ /* 0x000fe600078e00ff */
[----:B------:R-:W-:Y:S05]  /*4aa0*/  PLOP3.LUT P0, PT, PT, PT, UP0, 0x80, 0x8 ;  /* 0x000000000008781c */ /* 0x000fea0003f0f008 */
[----:B------:R-:W2:Y:S01]  /*4ab0*/  @UP0 LDCU.64 UR10, c[0x0][0x888] ;  /* 0x00011100ff0a07ac */ /* 0x000ea20008000a00 */
[----:B------:R-:W-:Y:S07]  /*4ac0*/  @UP0 UIMAD UR8, UR36, UR4, URZ ;  /* 0x00000004240802a4 */ /* 0x000fee000f8e02ff */
[----:B------:R-:W-:Y:S01]  /*4ad0*/  @!P0 PRMT R96, R0, 0x7610, R96 ;  /* 0x0000761000608816 */ /* 0x000fe20000000060 */
[----:B--2---:R-:W-:Y:S03]  /*4ae0*/  @UP0 UIMAD.WIDE UR10, UR8, 0x4, UR10 ;  /* 0x00000004080a08a5 */ /* 0x004fe6000f8e020a */
[----:B------:R-:W2:Y:S03]  /*4af0*/  @!UP0 LDCU UR8, c[0x0][0x880] ;  /* 0x00011000ff0887ac */ /* 0x000ea60008000800 */
[----:B------:R-:W-:Y:S01]  /*4b00*/  IMAD.U32 R8, RZ, RZ, UR10 ;  /* 0x0000000aff087e24 */ /* 0x000fe2000f8e00ff */
[----:B------:R-:W-:Y:S05]  /*4b10*/  MOV R9, UR11 ;  /* 0x0000000b00097c02 */ /* 0x000fea0008000f00 */
[----:B-----5:R4:W5:Y:S02]  /*4b20*/  @P0 LDG.E R49, desc[UR46][R8.64] ;  /* 0x0000002e08310981 */ /* 0x020964000c1e1900 */
[----:B--2-4-:R-:W-:Y:S07]  /*4b30*/  @!P0 IMAD.U32 R49, RZ, RZ, UR8 ;  /* 0x00000008ff318e24 */ /* 0x014fee000f8e00ff */
.L_x_94:
[----:B-----5:R-:W-:Y:S01]  /*4b40*/  @!P2 FSETP.EQ.AND P0, PT, R49, RZ, PT ;  /* 0x000000ff3100a20b */ /* 0x020fe20003f02000 */
[----:B------:R-:W-:Y:S01]  /*4b50*/  @!UPT UIADD3 URZ, UPT, UPT, URZ, URZ, URZ ;  /* 0x000000fffffff290 */ /* 0x000fe2000fffe0ff */
[----:B------:R-:W-:Y:S11]  /*4b60*/  @!P2 BRA `(.L_x_95) ;  /* 0x000000000014a947 */ /* 0x000ff60003800000 */
[----:B------:R-:W-:Y:S02]  /*4b70*/  LOP3.LUT P2, RZ, R96, 0xff, RZ, 0xc0, !PT ;  /* 0x000000ff60ff7812 */ /* 0x000fe4000784c0ff */
[----:B------:R-:W-:Y:S04]  /*4b80*/  PLOP3.LUT P0, PT, PT, PT, UP0, 0x80, 0x8 ;  /* 0x000000000008781c */ /* 0x000fe80003f0f008 */
[----:B------:R-:W-:Y:S07]  /*4b90*/  PLOP3.LUT P0, PT, P0, PT, PT, 0x8, 0x80 ;  /* 0x000000000080781c */ /* 0x000fee000070e170 */
[----:B------:R-:W-:Y:S11]  /*4ba0*/  @P2 FSETP.EQ.AND P0, PT, R49, RZ, PT ;  /* 0x000000ff3100220b */ /* 0x000ff60003f02000 */
[----:B------:R-:W-:Y:S02]  /*4bb0*/  @!UPT UIADD3 URZ, UPT, UPT, URZ, URZ, URZ ;  /* 0x000000fffffff290 */ /* 0x000fe4000fffe0ff */
.L_x_95:
[----:B------:R-:W4:Y:S01]  /*4bc0*/  SYNCS.PHASECHK.TRANS64.TRYWAIT P2, [UR7+0xa0], R14 ;  /* 0x0000a00eff0075a7 */ /* 0x000f220008041107 */
[----:B------:R-:W-:Y:S04]  /*4bd0*/  ELECT P4, URZ, PT ;  /* 0x0000000000ff782f */ /* 0x000fe80003880000 */
[----:B------:R-:W-:Y:S11]  /*4be0*/  PLOP3.LUT P4, PT, P0, P4, PT, 0xf2, 0x2f ;  /* 0x00000000002f781c */ /* 0x000ff60000789e72 */
[----:B------:R-:W-:Y:S02]  /*4bf0*/  @!UPT UIADD3 URZ, UPT, UPT, URZ, URZ, URZ ;  /* 0x000000fffffff290 */ /* 0x000fe4000fffe0ff */
[----:B-1----:R-:W-:Y:S05]  /*4c00*/  @!P4 IADD3 R8, P0, PT, R30, 0x580, RZ ;  /* 0x000005801e08c810 */ /* 0x002fea0007f1e0ff */
[----:B--2---:R-:W-:Y:S01]  /*4c10*/  @!P4 IMAD.X R2, RZ, RZ, R31, P0 ;  /* 0x000000ffff02c224 */ /* 0x004fe200000e061f */
[----:B----4-:R-:W-:Y:S07]  /*4c20*/  @!P2 BRA `(.L_x_96) ;  /* 0x000000580094a947 */ /* 0x010fee0003800000 */
.L_x_188:
[----:B------:R-:W-:Y:S01]  /*4c30*/  @!P4 R2UR UR9, R8 ;  /* 0x000000000809c2ca */ /* 0x000fe200000e0000 */
[----:B------:R-:W-:Y:S01]  /*4c40*/  VOTEU.ALL UP1, P4 ;  /* 0x0000000000ff7886 */ /* 0x000fe20002020000 */
[----:B------:R-:W-:Y:S01]  /*4c50*/  @!P4 R2UR UR8, R2 ;  /* 0x000000000208c2ca */ /* 0x000fe200000e0000 */
[----:B------:R-:W-:Y:S01]  /*4c60*/  VOTEU.ALL UP2, P4 ;  /* 0x0000000000ff7886 */ /* 0x000fe20002040000 */
[----:B------:R-:W-:Y:S01]  /*4c70*/  UMOV UR16, 0x0 ;  /* 0x0000000000107882 */ /* 0x000fe20000000000 */
[----:B------:R-:W-:Y:S01]  /*4c80*/  UMOV UR17, 0x10000000 ;  /* 0x1000000000117882 */ /* 0x000fe20000000000 */
[----:B------:R-:W-:Y:S01]  /*4c90*/  @!UP1 UIADD3 UR40, UPT, UPT, UR7, 0x200, URZ ;  /* 0x0000020007289890 */ /* 0x000fe2000fffe0ff */
[----:B-1----:R-:W-:Y:S01]  /*4ca0*/  @!P4 IMAD.MOV.U32 R0, RZ, RZ, 0x1000 ;  /* 0x00001000ff00c424 */ /* 0x002fe200078e00ff */
[----:B------:R-:W-:Y:S01]  /*4cb0*/  UMOV UR44, UR36 ;  /* 0x00000024002c7c82 */ /* 0x000fe20008000000 */
[----:B------:R-:W-:Y:S01]  /*4cc0*/  @!UP1 UIADD3 UR10, UPT, UPT, UR42, 0x80, URZ ;  /* 0x000000802a0a9890 */ /* 0x000fe2000fffe0ff */
[----:B------:R-:W-:Y:S01]  /*4cd0*/  UMOV UR11, UR43 ;  /* 0x0000002b000b7c82 */ /* 0x000fe20008000000 */
[----:B------:R-:W-:Y:S02]  /*4ce0*/  UMOV UR12, UR36 ;  /* 0x00000024000c7c82 */ /* 0x000fe40008000000 */
[----:B------:R-:W-:Y:S01]  /*4cf0*/  IMAD.U32 R8, RZ, RZ, UR9 ;  /* 0x00000009ff087e24 */ /* 0x000fe2000f8e00ff */
[----:B------:R-:W-:Y:S01]  /*4d00*/  UMOV UR9, UR41 ;  /* 0x0000002900097c82 */ /* 0x000fe20008000000 */
[----:B------:R-:W-:Y:S01]  /*4d10*/  IMAD.U32 R9, RZ, RZ, UR8 ;  /* 0x00000008ff097e24 */ /* 0x000fe2000f8e00ff */
[----:B------:R-:W-:Y:S02]  /*4d20*/  @!UP1 UIADD3 UR8, UPT, UPT, UR7, 0xa00, URZ ;  /* 0x00000a0007089890 */ /* 0x000fe4000fffe0ff */
[----:B------:R-:W-:Y:S01]  /*4d30*/  @!P4 R2UR UR18, R8 ;  /* 0x000000000812c2ca */ /* 0x000fe200000e0000 */
[----:B------:R-:W-:Y:S01]  /*4d40*/  VOTEU.ALL UP1, P4 ;  /* 0x0000000000ff7886 */ /* 0x000fe20002020000 */
[----:B------:R-:W-:Y:S01]  /*4d50*/  @!P4 R2UR UR19, R9 ;  /* 0x000000000913c2ca */ /* 0x000fe200000e0000 */
[----:B------:R-:W-:Y:S01]  /*4d60*/  UPRMT UR14, UR37, 0x654, UR41 ;  /* 0x00000654250e7896 */ /* 0x000fe20008000029 */
[----:B------:R-:W-:Y:S05]  /*4d70*/  @!P4 IADD3 R8, P0, PT, R30, 0x580, RZ ;  /* 0x000005801e08c810 */ /* 0x000fea0007f1e0ff */
[----:B------:R-:W-:Y:S06]  /*4d80*/  @!P4 IMAD.X R2, RZ, RZ, R31, P0 ;  /* 0x000000ffff02c224 */ /* 0x000fec00000e061f */
[----:B------:R1:W-:Y:S01]  /*4d90*/  @!UP2 UTMALDG.3D [UR40], [UR18], desc[UR16] ;  /* 0x000010281200a5b4 */ /* 0x0003e20008011000 */
[----:B------:R1:W-:Y:S01]  /*4da0*/  @!UP1 UTMALDG.3D [UR8], [UR18], desc[UR16] ;  /* 0x00001008120095b4 */ /* 0x0003e20008011000 */
[----:B------:R1:W-:Y:S01]  /*4db0*/  @!P4 SYNCS.ARRIVE.TRANS64.RED.A0TR RZ, [UR7+0x80], R0 ;  /* 0x00008000ffffc9a7 */ /* 0x0003e20008300407 */
[----:B------:R-:W-:Y:S01]  /*4dc0*/  SYNCS.ARRIVE.TRANS64.RED.A1T0 RZ, [UR14], RZ ;  /* 0x000000ffffff79a7 */ /* 0x000fe2000810040e */
[----:B------:R-:W2:Y:S02]  /*4dd0*/  SYNCS.PHASECHK.TRANS64.TRYWAIT P2, [UR7+0xa8], R14 ;  /* 0x0000a80eff0075a7 */ /* 0x000ea40008041107 */
[----:B-12---:R-:W-:Y:S05]  /*4de0*/  @!P2 BRA `(.L_x_97) ;  /* 0x00000058003ca947 */ /* 0x006fea0003800000 */
.L_x_190:
        /* <DEDUP_REMOVED lines=8> */
[----:B------:R-:W-:Y:S01]  /*4e70*/  @!UP1 UIADD3 UR32, UPT, UPT, UR7, 0x1200, URZ ;  /* 0x0000120007209890 */ /* 0x000fe2000fffe0ff */
[----:B------:R-:W-:Y:S01]  /*4e80*/  UMOV UR35, UR43 ;  /* 0x0000002b00237c82 */ /* 0x000fe20008000000 */
[----:B------:R-:W-:Y:S03]  /*4e90*/  @!UP1 UIADD3 UR10, UPT, UPT, UR42, 0xa0, URZ ;  /* 0x000000a02a0a9890 */ /* 0x000fe6000fffe0ff */
[----:B------:R-:W-:Y:S01]  /*4ea0*/  IMAD.U32 R8, RZ, RZ, UR9 ;  /* 0x00000009ff087e24 */ /* 0x000fe2000f8e00ff */
[----:B------:R-:W-:Y:S01]  /*4eb0*/  UMOV UR9, UR33 ;  /* 0x0000002100097c82 */ /* 0x000fe20008000000 */
[----:B------:R-:W-:Y:S01]  /*4ec0*/  IMAD.U32 R9, RZ, RZ, UR8 ;  /* 0x00000008ff097e24 */ /* 0x000fe2000f8e00ff */
[----:B------:R-:W-:Y:S02]  /*4ed0*/  @!UP1 UIADD3 UR8, UPT, UPT, UR7, 0x1a00, URZ ;  /* 0x00001a0007089890 */ /* 0x000fe4000fffe0ff */
[----:B------:R-:W-:Y:S01]  /*4ee0*/  @!P4 R2UR UR18, R8 ;  /* 0x000000000812c2ca */ /* 0x000fe200000e0000 */
[----:B------:R-:W-:Y:S01]  /*4ef0*/  VOTEU.ALL UP1, P4 ;  /* 0x0000000000ff7886 */ /* 0x000fe20002020000 */
[----:B------:R-:W-:Y:S01]  /*4f00*/  @!P4 R2UR UR19, R9 ;  /* 0x000000000913c2ca */ /* 0x000fe200000e0000 */
[----:B------:R-:W-:Y:S01]  /*4f10*/  UMOV UR11, UR43 ;  /* 0x0000002b000b7c82 */ /* 0x000fe20008000000 */
[----:B------:R-:W-:Y:S01]  /*4f20*/  UMOV UR12, UR36 ;  /* 0x00000024000c7c82 */ /* 0x000fe20008000000 */
[----:B------:R-:W-:Y:S01]  /*4f30*/  UPRMT UR14, UR37, 0x654, UR33 ;  /* 0x00000654250e7896 */ /* 0x000fe20008000021 */
[----:B------:R-:W-:Y:S05]  /*4f40*/  @!P4 IADD3 R8, P0, PT, R30, 0x580, RZ ;  /* 0x000005801e08c810 */ /* 0x000fea0007f1e0ff */
[----:B------:R-:W-:Y:S04]  /*4f50*/  @!P4 IMAD.X R2, RZ, RZ, R31, P0 ;  /* 0x000000ffff02c224 */ /* 0x000fe800000e061f */
[----:B------:R1:W-:Y:S01]  /*4f60*/  @!UP2 UTMALDG.3D [UR32], [UR18], desc[UR16] ;  /* 0x000010201200a5b4 */ /* 0x0003e20008011000 */
[----:B------:R1:W-:Y:S01]  /*4f70*/  @!UP1 UTMALDG.3D [UR8], [UR18], desc[UR16] ;  /* 0x00001008120095b4 */ /* 0x0003e20008011000 */
[----:B------:R1:W-:Y:S01]  /*4f80*/  @!P4 SYNCS.ARRIVE.TRANS64.RED.A0TR RZ, [UR7+0x88], R0 ;  /* 0x00008800ffffc9a7 */ /* 0x0003e20008300407 */
[----:B------:R-:W-:Y:S01]  /*4f90*/  SYNCS.ARRIVE.TRANS64.RED.A1T0 RZ, [UR14], RZ ;  /* 0x000000ffffff79a7 */ /* 0x000fe2000810040e */
[----:B------:R-:W2:Y:S02]  /*4fa0*/  SYNCS.PHASECHK.TRANS64.TRYWAIT P2, [UR7+0xb0], R14 ;  /* 0x0000b00eff0075a7 */ /* 0x000ea40008041107 */
[----:B-12---:R-:W-:Y:S05]  /*4fb0*/  @!P2 BRA `(.L_x_98) ;  /* 0x0000005400e0a947 */ /* 0x006fea0003800000 */
.L_x_192:
[----:B------:R-:W2:Y:S01]  /*4fc0*/  LDC.64 R12, c[0x0][0xb18] ;  /* 0x0002c600ff0c7b82 */ /* 0x000ea20000000a00 */
[----:B------:R-:W-:Y:S01]  /*4fd0*/  @!P4 R2UR UR8, R2 ;  /* 0x000000000208c2ca */ /* 0x000fe200000e0000 */
[----:B------:R-:W-:Y:S01]  /*4fe0*/  VOTEU.ALL UP1, P4 ;  /* 0x0000000000ff7886 */ /* 0x000fe20002020000 */
[----:B------:R-:W-:Y:S01]  /*4ff0*/  @!P4 R2UR UR9, R8 ;  /* 0x000000000809c2ca */ /* 0x000fe200000e0000 */
[----:B------:R-:W-:Y:S01]  /*5000*/  VOTEU.ALL UP2, P4 ;  /* 0x0000000000ff7886 */ /* 0x000fe20002040000 */
[----:B------:R-:W-:Y:S03]  /*5010*/  UMOV UR16, 0x0 ;  /* 0x0000000000107882 */ /* 0x000fe60000000000 */
[----:B------:R-:W4:Y:S01]  /*5020*/  @!P1 LDC R2, c[0x0][0xb0c] ;  /* 0x0002c300ff029b82 */ /* 0x000f220000000800 */
[----:B------:R-:W-:Y:S01]  /*5030*/  @!UP1 UIADD3 UR26, UPT, UPT, UR42, 0x40, URZ ;  /* 0x000000402a1a9890 */ /* 0x000fe2000fffe0ff */
[----:B-1----:R-:W-:Y:S01]  /*5040*/  @!P4 IMAD.MOV.U32 R0, RZ, RZ, 0x1000 ;  /* 0x00001000ff00c424 */ /* 0x002fe200078e00ff */
[----:B------:R-:W-:Y:S01]  /*5050*/  @!UP1 UIADD3 UR24, UPT, UPT, UR7, 0x2200, URZ ;  /* 0x0000220007189890 */ /* 0x000fe2000fffe0ff */
[----:B------:R-:W-:Y:S01]  /*5060*/  @P3 SHF.R.U32.HI R26, RZ, 0x10, R21 ;  /* 0x00000010ff1a3819 */ /* 0x000fe20000011615 */
[----:B------:R-:W-:Y:S01]  /*5070*/  UMOV UR17, 0x10000000 ;  /* 0x1000000000117882 */ /* 0x000fe20000000000 */
[----:B------:R-:W-:Y:S01]  /*5080*/  UMOV UR27, UR43 ;  /* 0x0000002b001b7c82 */ /* 0x000fe20008000000 */
[----:B------:R-:W-:Y:S01]  /*5090*/  UMOV UR28, UR36 ;  /* 0x00000024001c7c82 */ /* 0x000fe20008000000 */
[----:B------:R-:W-:Y:S01]  /*50a0*/  IMAD.U32 R9, RZ, RZ, UR8 ;  /* 0x00000008ff097e24 */ /* 0x000fe2000f8e00ff */
[----:B------:R-:W-:Y:S01]  /*50b0*/  @!UP1 UIADD3 UR10, UPT, UPT, UR42, 0xc0, URZ ;  /* 0x000000c02a0a9890 */ /* 0x000fe2000fffe0ff */
[----:B------:R-:W-:Y:S01]  /*50c0*/  IMAD.U32 R8, RZ, RZ, UR9 ;  /* 0x00000009ff087e24 */ /* 0x000fe2000f8e00ff */
[----:B------:R-:W-:Y:S01]  /*50d0*/  @!UP1 UIADD3 UR8, UPT, UPT, UR7, 0x2a00, URZ ;  /* 0x00002a0007089890 */ /* 0x000fe2000fffe0ff */
[----:B------:R-:W-:Y:S01]  /*50e0*/  VIADD R28, R28, 0x1 ;  /* 0x000000011c1c7836 */ /* 0x000fe20000000000 */
[----:B------:R-:W-:Y:S01]  /*50f0*/  @!P4 R2UR UR19, R9 ;  /* 0x000000000913c2ca */ /* 0x000fe200000e0000 */
[----:B------:R-:W-:Y:S01]  /*5100*/  VOTEU.ALL UP1, P4 ;  /* 0x0000000000ff7886 */ /* 0x000fe20002020000 */
[----:B------:R-:W-:Y:S01]  /*5110*/  @!P4 R2UR UR18, R8 ;  /* 0x000000000812c2ca */ /* 0x000fe200000e0000 */
[----:B------:R-:W-:Y:S01]  /*5120*/  UMOV UR9, UR25 ;  /* 0x0000001900097c82 */ /* 0x000fe20008000000 */
[----:B------:R-:W1:Y:S01]  /*5130*/  LDC.64 R8, c[0x0][0xb10] ;  /* 0x0002c400ff087b82 */ /* 0x000e620000000a00 */
[----:B------:R-:W-:Y:S01]  /*5140*/  UMOV UR11, UR43 ;  /* 0x0000002b000b7c82 */ /* 0x000fe20008000000 */
[----:B------:R-:W-:Y:S01]  /*5150*/  UMOV UR12, UR36 ;  /* 0x00000024000c7c82 */ /* 0x000fe20008000000 */
[----:B------:R-:W-:Y:S08]  /*5160*/  UPRMT UR14, UR37, 0x654, UR25 ;  /* 0x00000654250e7896 */ /* 0x000ff00008000019 */
[----:B------:R1:W-:Y:S01]  /*5170*/  @!UP2 UTMALDG.3D [UR24], [UR18], desc[UR16] ;  /* 0x000010181200a5b4 */ /* 0x0003e20008011000 */
[----:B------:R1:W-:Y:S01]  /*5180*/  @!UP1 UTMALDG.3D [UR8], [UR18], desc[UR16] ;  /* 0x00001008120095b4 */ /* 0x0003e20008011000 */
[----:B------:R5:W-:Y:S01]  /*5190*/  @!P4 SYNCS.ARRIVE.TRANS64.RED.A0TR RZ, [UR7+0x90], R0 ;  /* 0x00009000ffffc9a7 */ /* 0x000be20008300407 */
[C---:B-1----:R-:W-:Y:S01]  /*51a0*/  @!P1 IMAD.HI.U32 R8, R11.reuse, R8, RZ ;  /* 0x000000080b089227 */ /* 0x042fe200078e00ff */
[----:B--2---:R-:W-:Y:S02]  /*51b0*/  @!P1 ISETP.NE.AND P0, PT, R12, 0x1, PT ;  /* 0x000000010c00980c */ /* 0x004fe40003f05270 */
[----:B----4-:R-:W-:Y:S01]  /*51c0*/  @!P1 ISETP.NE.AND P2, PT, R2, 0x1, PT ;  /* 0x000000010200980c */ /* 0x010fe20003f45270 */
[C---:B------:R-:W-:Y:S01]  /*51d0*/  @!P1 IMAD.HI.U32 R13, R10.reuse, R13, RZ ;  /* 0x0000000d0a0d9227 */ /* 0x040fe200078e00ff */
[----:B------:R-:W-:Y:S04]  /*51e0*/  @!P1 SHF.R.U32.HI R8, RZ, R9, R8 ;  /* 0x00000009ff089219 */ /* 0x000fe80000011608 */
[----:B------:R-:W-:Y:S01]  /*51f0*/  @!P1 SEL R8, R11, R8, !P2 ;  /* 0x000000080b089207 */ /* 0x000fe20005000000 */
[----:B------:R-:W-:Y:S01]  /*5200*/  SYNCS.ARRIVE.TRANS64.RED.A1T0 RZ, [UR14], RZ ;  /* 0x000000ffffff79a7 */ /* 0x000fe2000810040e */
[----:B------:R-:W1:Y:S01]  /*5210*/  SYNCS.PHASECHK.TRANS64.TRYWAIT P5, [UR7+0xb8], R14 ;  /* 0x0000b80eff0075a7 */ /* 0x000e6200080a1107 */
[----:B-----5:R-:W2:Y:S02]  /*5220*/  @!P1 LDC R0, c[0x0][0xb20] ;  /* 0x0002c800ff009b82 */ /* 0x020ea40000000800 */
[----:B--2---:R-:W-:Y:S04]  /*5230*/  @!P1 SHF.R.U32.HI R0, RZ, R0, R13 ;  /* 0x00000000ff009219 */ /* 0x004fe8000001160d */
[----:B------:R-:W-:Y:S05]  /*5240*/  @!P1 SEL R9, R10, R0, !P0 ;  /* 0x000000000a099207 */ /* 0x000fea0004000000 */
[----:B------:R-:W-:Y:S02]  /*5250*/  @!P1 IMAD.IADD R0, R9, 0x1, -R8 ;  /* 0x0000000109009824 */ /* 0x000fe400078e0a08 */
[----:B------:R-:W-:Y:S02]  /*5260*/  @!P1 IMAD.IADD R8, R8, 0x1, -R9 ;  /* 0x0000000108089824 */ /* 0x000fe400078e0a09 */
[----:B------:R-:W-:Y:S02]  /*5270*/  @!P1 IMAD R11, R0, R2, R11 ;  /* 0x00000002000b9224 */ /* 0x000fe400078e020b */
[----:B------:R-:W-:Y:S01]  /*5280*/  @!P1 IMAD R10, R8, R12, R10 ;  /* 0x0000000c080a9224 */ /* 0x000fe200078e020a */
[----:B-1----:R-:W-:Y:S06]  /*5290*/  @!P5 BRA `(.L_x_99) ;  /* 0x000000540040d947 */ /* 0x002fec0003800000 */
.L_x_194:
[----:B------:R-:W-:Y:S01]  /*52a0*/  @!P4 IADD3 R2, P0, PT, R30, 0x580, RZ ;  /* 0x000005801e02c810 */ /* 0x000fe20007f1e0ff */
[----:B------:R-:W-:Y:S01]  /*52b0*/  VOTEU.ALL UP1, P4 ;  /* 0x0000000000ff7886 */ /* 0x000fe20002020000 */
[----:B------:R-:W-:Y:S01]  /*52c0*/  VOTEU.ALL UP2, P4 ;  /* 0x0000000000ff7886 */ /* 0x000fe20002040000 */
[----:B------:R-:W-:Y:S01]  /*52d0*/  UMOV UR14, 0x0 ;  /* 0x00000000000e7882 */ /* 0x000fe20000000000 */
[----:B------:R-:W-:Y:S01]  /*52e0*/  @!P4 R2UR UR9, R2 ;  /* 0x000000000209c2ca */ /* 0x000fe200000e0000 */
[----:B-1----:R-:W-:Y:S01]  /*52f0*/  @!P4 IMAD.X R0, RZ, RZ, R31, P0 ;  /* 0x000000ffff00c224 */ /* 0x002fe200000e061f */
[----:B------:R-:W-:Y:S01]  /*5300*/  @!UP1 UIADD3 UR17, UPT, UPT, UR7, 0x98, URZ ;  /* 0x0000009807119890 */ /* 0x000fe2000fffe0ff */
[----:B------:R-:W-:Y:S01]  /*5310*/  ISETP.NE.AND P0, PT, R28, 0x2, PT ;  /* 0x000000021c00780c */ /* 0x000fe20003f05270 */
[----:B------:R-:W-:Y:S01]  /*5320*/  @!UP1 UIADD3 UR18, UPT, UPT, UR42, 0x60, URZ ;  /* 0x000000602a129890 */ /* 0x000fe2000fffe0ff */
[----:B------:R-:W-:Y:S01]  /*5330*/  LOP3.LUT R29, R29, 0x1, RZ, 0x3c, !PT ;  /* 0x000000011d1d7812 */ /* 0x000fe200078e3cff */
[----:B------:R-:W-:Y:S01]  /*5340*/  @!UP1 UIADD3 UR16, UPT, UPT, UR7, 0x3200, URZ ;  /* 0x0000320007109890 */ /* 0x000fe2000fffe0ff */
[----:B------:R-:W-:Y:S01]  /*5350*/  @!P4 R2UR UR8, R0 ;  /* 0x000000000008c2ca */ /* 0x000fe200000e0000 */
[----:B------:R-:W-:Y:S01]  /*5360*/  UMOV UR15, 0x10000000 ;  /* 0x10000000000f7882 */ /* 0x000fe20000000000 */
[----:B------:R-:W-:Y:S01]  /*5370*/  UMOV UR19, UR43 ;  /* 0x0000002b00137c82 */ /* 0x000fe20008000000 */
[----:B------:R-:W-:Y:S01]  /*5380*/  UMOV UR20, UR36 ;  /* 0x0000002400147c82 */ /* 0x000fe20008000000 */
[----:B------:R-:W-:Y:S01]  /*5390*/  @!UP1 UIADD3 UR10, UPT, UPT, UR42, 0xe0, URZ ;  /* 0x000000e02a0a9890 */ /* 0x000fe2000fffe0ff */
[----:B------:R-:W-:Y:S01]  /*53a0*/  SEL R0, RZ, 0x1, P0 ;  /* 0x00000001ff007807 */ /* 0x000fe20000000000 */
[----:B------:R-:W-:Y:S01]  /*53b0*/  IMAD.U32 R8, RZ, RZ, UR9 ;  /* 0x00000009ff087e24 */ /* 0x000fe2000f8e00ff */
[----:B------:R-:W-:Y:S01]  /*53c0*/  UMOV UR11, UR43 ;  /* 0x0000002b000b7c82 */ /* 0x000fe20008000000 */
[----:B------:R-:W-:Y:S01]  /*53d0*/  UMOV UR12, UR36 ;  /* 0x00000024000c7c82 */ /* 0x000fe20008000000 */
[----:B------:R-:W-:Y:S01]  /*53e0*/  UMOV UR9, UR17 ;  /* 0x0000001100097c82 */ /* 0x000fe20008000000 */
[----:B------:R-:W-:Y:S01]  /*53f0*/  @P3 R2UR UR36, R26 ;  /* 0x000000001a2432ca */ /* 0x000fe200000e0000 */
[----:B------:R-:W-:Y:S01]  /*5400*/  IMAD.IADD R15, R10, 0x1, R94 ;  /* 0x000000010a0f7824 */ /* 0x000fe200078e025e */
[----:B------:R-:W-:Y:S01]  /*5410*/  @!P4 R2UR UR22, R8 ;  /* 0x000000000816c2ca */ /* 0x000fe200000e0000 */
[----:B------:R-:W-:Y:S01]  /*5420*/  IMAD.U32 R9, RZ, RZ, UR8 ;  /* 0x00000008ff097e24 */ /* 0x000fe2000f8e00ff */
[----:B------:R-:W-:Y:S01]  /*5430*/  @!UP1 UIADD3 UR8, UPT, UPT, UR7, 0x3a00, URZ ;  /* 0x00003a0007089890 */ /* 0x000fe2000fffe0ff */
[----:B------:R-:W-:Y:S01]  /*5440*/  LOP3.LUT R27, R27, R0, RZ, 0x3c, !PT ;  /* 0x000000001b1b7212 */ /* 0x000fe200078e3cff */
[----:B------:R-:W-:Y:S01]  /*5450*/  VOTEU.ALL UP1, P4 ;  /* 0x0000000000ff7886 */ /* 0x000fe20002020000 */
[----:B------:R-:W-:Y:S01]  /*5460*/  IMAD.IADD R14, R11, 0x1, R95 ;  /* 0x000000010b0e7824 */ /* 0x000fe200078e025f */
[----:B------:R-:W-:Y:S02]  /*5470*/  @!P4 R2UR UR23, R9 ;  /* 0x000000000917c2ca */ /* 0x000fe400000e0000 */
[----:B------:R-:W-:Y:S11]  /*5480*/  SEL R28, R28, RZ, P0 ;  /* 0x000000ff1c1c7207 */ /* 0x000ff60000000000 */
[----:B------:R2:W-:Y:S01]  /*5490*/  @!UP2 UTMALDG.3D [UR16], [UR22], desc[UR14] ;  /* 0x00000e101600a5b4 */ /* 0x0005e20008011000 */
[----:B------:R2:W-:Y:S01]  /*54a0*/  @!UP1 UTMALDG.3D [UR8], [UR22], desc[UR14] ;  /* 0x00000e08160095b4 */ /* 0x0005e20008011000 */
[----:B------:R2:W-:Y:S01]  /*54b0*/  @!P4 SYNCS.ARRIVE.TRANS64.RED.A0TR RZ, [UR7+0x98], R25 ;  /* 0x00009819ffffc9a7 */ /* 0x0005e20008300407 */
[----:B------:R-:W-:Y:S01]  /*54c0*/  UPLOP3.LUT UP1, UPT, UPT, UPT, UPT, 0x80, 0x8 ;  /* 0x000000000008789c */ /* 0x000fe20003f2f070 */
[----:B------:R-:W-:Y:S01]  /*54d0*/  SYNCS.ARRIVE.TRANS64.RED.A1T0 RZ, [UR13], RZ ;  /* 0x000000ffffff79a7 */ /* 0x000fe2000810040d */
[----:B------:R-:W-:Y:S09]  /*54e0*/  @P3 BRA `(.L_x_100) ;  /* 0xfffffff000343947 */ /* 0x000ff2000383ffff */
[----:B------:R-:W-:-:S04]  /*54f0*/  SHF.L.U32 R2, R29, 0x1f, RZ ;  /* 0x0000001f1d027819 */ /* 0x000fc800000006ff */
[----:B------:R-:W1:Y:S02]  /*5500*/  SYNCS.PHASECHK.TRANS64.TRYWAIT P0, [UR7+0xa0], R2 ;  /* 0x0000a002ff0075a7 */ /* 0x000e640008001107 */
[----:B-1----:R-:W-:Y:S05]  /*5510*/  @!P0 BRA `(.L_x_101) ;  /* 0x0000005000b88947 */ /* 0x002fea0003800000 */
.L_x_196:
[----:B------:R-:W4:Y:S02]  /*5520*/  SYNCS.PHASECHK.TRANS64.TRYWAIT P0, [UR7+0xa8], R2 ;  /* 0x0000a802ff0075a7 */ /* 0x000f240008001107 */
[----:B----4-:R-:W-:Y:S05]  /*5530*/  @!P0 BRA `(.L_x_102) ;  /* 0x0000005000c88947 */ /* 0x010fea0003800000 */
.L_x_198:
[----:B------:R-:W4:Y:S02]  /*5540*/  SYNCS.PHASECHK.TRANS64.TRYWAIT P0, [UR7+0xb0], R2 ;  /* 0x0000b002ff0075a7 */ /* 0x000f240008001107 */
[----:B----4-:R-:W-:Y:S05]  /*5550*/  @!P0 BRA `(.L_x_103) ;  /* 0x0000005000d88947 */ /* 0x010fea0003800000 */
.L_x_200:
[----:B-1----:R-:W-:-:S07]  /*5560*/  MOV R0, UR7 ;  /* 0x0000000700007c02 */ /* 0x002fce0008000f00 */
.L_x_104:
[----:B-1----:R-:W-:-:S04]  /*5570*/  SHF.L.U32 R2, R29, 0x1f, RZ ;  /* 0x0000001f1d027819 */ /* 0x002fc800000006ff */
[----:B------:R1:W4:Y:S03]  /*5580*/  SYNCS.PHASECHK.TRANS64.TRYWAIT P0, [R0+URZ+0xb8], R2 ;  /* 0x0000b802000075a7 */ /* 0x00032600080011ff */
[----:B----4-:R-:W-:Y:S05]  /*5590*/  @!P0 NANOSLEEP.SYNCS 0x989680 ;  /* 0x009896800000895d */ /* 0x010fea0003900000 */
[----:B------:R-:W4:Y:S02]  /*55a0*/  @!P0 SYNCS.PHASECHK.TRANS64 P0, [R0+URZ+0xb8], R2 ;  /* 0x0000b802000085a7 */ /* 0x000f2400080010ff */
[----:B--2-4-:R-:W-:Y:S05]  /*55b0*/  @P0 EXIT ;  /* 0x000000000000094d */ /* 0x014fea0003800000 */
[----:B------:R-:W-:Y:S05]  /*55c0*/  BRA `(.L_x_104) ;  /* 0xfffffffc00e87947 */ /* 0x000fea000383ffff */
.L_x_89:
[----:B------:R-:W-:-:S06]  /*55d0*/  UISETP.GE.AND UP1, UPT, UR10, 0x4, UPT ;  /* 0x000000040a00788c */ /* 0x000fcc000bf26270 */
[----:B------:R-:W-:-:S13]  /*55e0*/  PLOP3.LUT P0, PT, PT, PT, UP1, 0x80, 0x8 ;  /* 0x000000000008781c */ /* 0x000fda0003f0f018 */
[----:B------:R-:W-:Y:S05]  /*55f0*/  @!P0 EXIT ;  /* 0x000000000000894d */ /* 0x000fea0003800000 */
[----:B------:R-:W-:Y:S01]  /*5600*/  BAR.SYNC.DEFER_BLOCKING 0x6, 0xa0 ;  /* 0x0182800000007b1d */ /* 0x000fe20000010000 */
[C---:B------:R-:W-:Y:S01]  /*5610*/  IMAD.SHL.U32 R101, R109.reuse, 0x20, RZ ;  /* 0x000000206d657824 */ /* 0x040fe200078e00ff */
[----:B------:R-:W-:Y:S01]  /*5620*/  CS2R R106, SRZ ;  /* 0x00000000006a7805 */ /* 0x000fe2000001ff00 */
[C---:B------:R-:W-:Y:S01]  /*5630*/  IMAD.SHL.U32 R2, R109.reuse, 0x4, RZ ;  /* 0x000000046d027824 */ /* 0x040fe200078e00ff */
[----:B------:R-:W-:Y:S01]  /*5640*/  CS2R R104, SRZ ;  /* 0x0000000000687805 */ /* 0x000fe2000001ff00 */
[----:B------:R-:W-:Y:S01]  /*5650*/  IMAD.U32 R46, R109, 0x10000, RZ ;  /* 0x000100006d2e7824 */ /* 0x000fe200078e00ff */
[----:B------:R-:W-:Y:S02]  /*5660*/  UMOV UR49, 0x400 ;  /* 0x0000040000317882 */ /* 0x000fe40000000000 */
[----:B------:R-:W1:Y:S01]  /*5670*/  LDC R99, c[0x0][0x370] ;  /* 0x0000dc00ff637b82 */ /* 0x000e620000000800 */
[----:B------:R-:W-:Y:S01]  /*5680*/  ULEA UR49, UR37, UR49, 0x18 ;  /* 0x0000003125317291 */ /* 0x000fe2000f8ec0ff */
[C---:B------:R-:W-:Y:S01]  /*5690*/  LOP3.LUT R3, R101.reuse, 0x80, RZ, 0xc0, !PT ;  /* 0x0000008065037812 */ /* 0x040fe200078ec0ff */
[C---:B------:R-:W-:Y:S01]  /*56a0*/  IMAD.SHL.U32 R4, R102.reuse, 0x400, RZ ;  /* 0x0000040066047824 */ /* 0x040fe200078e00ff */
[----:B------:R-:W-:Y:S01]  /*56b0*/  LOP3.LUT R100, R101, 0xb60, RZ, 0xc0, !PT ;  /* 0x00000b6065647812 */ /* 0x000fe200078ec0ff */
[----:B------:R-:W-:Y:S01]  /*56c0*/  UIADD3 UR4, UPT, UPT, UR49, 0x4200, URZ ;  /* 0x0000420031047890 */ /* 0x000fe2000fffe0ff */
[----:B------:R-:W-:Y:S01]  /*56d0*/  LOP3.LUT R2, R3, 0x10, R2, 0xf8, !PT ;  /* 0x0000001003027812 */ /* 0x000fe200078ef802 */
[----:B------:R-:W-:Y:S01]  /*56e0*/  IMAD.SHL.U32 R3, R102, 0x200000, RZ ;  /* 0x0020000066037824 */ /* 0x000fe200078e00ff */
[----:B------:R-:W2:Y:S01]  /*56f0*/  LDC R42, c[0x0][0xb0c] ;  /* 0x0002c300ff2a7b82 */ /* 0x000ea20000000800 */
[----:B------:R-:W-:Y:S01]  /*5700*/  LOP3.LUT R100, R100, 0x400, R4, 0xf8, !PT ;  /* 0x0000040064647812 */ /* 0x000fe200078ef804 */
[----:B------:R-:W-:Y:S01]  /*5710*/  IMAD.MOV.U32 R45, RZ, RZ, RZ ;  /* 0x000000ffff2d7224 */ /* 0x000fe200078e00ff */
[----:B------:R-:W-:Y:S01]  /*5720*/  LOP3.LUT P0, RZ, R101, 0x80, RZ, 0xc0, !PT ;  /* 0x0000008065ff7812 */ /* 0x000fe2000780c0ff */
[----:B------:R-:W-:Y:S01]  /*5730*/  IMAD.MOV.U32 R112, RZ, RZ, RZ ;  /* 0x000000ffff707224 */ /* 0x000fe200078e00ff */
[----:B------:R-:W-:Y:S01]  /*5740*/  LOP3.LUT R3, R3, 0x200000, RZ, 0xc0, !PT ;  /* 0x0020000003037812 */ /* 0x000fe200078ec0ff */
[----:B------:R-:W-:Y:S01]  /*5750*/  IMAD.U32 R108, RZ, RZ, UR4 ;  /* 0x00000004ff6c7e24 */ /* 0x000fe2000f8e00ff */
[----:B------:R-:W-:Y:S01]  /*5760*/  LOP3.LUT R100, R100, R2, RZ, 0xfc, !PT ;  /* 0x0000000264647212 */ /* 0x000fe200078efcff */
[----:B------:R-:W3:Y:S01]  /*5770*/  LDC R97, c[0x0][0xb20] ;  /* 0x0002c800ff617b82 */ /* 0x000ee20000000800 */
[----:B------:R-:W4:Y:S01]  /*5780*/  LDS R0, [UR49+0x180] ;  /* 0x00018031ff007984 */ /* 0x000f220008000800 */
[----:B------:R-:W-:Y:S01]  /*5790*/  LOP3.LUT R46, R3, 0x400000, R46, 0xf8, !PT ;  /* 0x00400000032e7812 */ /* 0x000fe200078ef82e */
[----:B------:R-:W1:Y:S01]  /*57a0*/  LDCU.64 UR52, c[0x0][0x348] ;  /* 0x00006900ff3477ac */ /* 0x000e620008000a00 */
[----:B------:R-:W-:-:S02]  /*57b0*/  P2R R2, PR, RZ, 0x1 ;  /* 0x00000001ff027803 */ /* 0x000fc40000000000 */
[----:B------:R-:W-:Y:S01]  /*57c0*/  LOP3.LUT R109, R109, 0x60, RZ, 0xc0, !PT ;  /* 0x000000606d6d7812 */ /* 0x000fe200078ec0ff */
[----:B------:R-:W1:Y:S01]  /*57d0*/  LDCU.64 UR38, c[0x0][0x888] ;  /* 0x00011100ff2677ac */ /* 0x000e620008000a00 */
[----:B------:R-:W1:Y:S01]  /*57e0*/  LDC R41, c[0x0][0xb30] ;  /* 0x0002cc00ff297b82 */ /* 0x000e620000000800 */
[----:B------:R-:W1:Y:S01]  /*57f0*/  LDCU.64 UR44, c[0x0][0x890] ;  /* 0x00011200ff2c77ac */ /* 0x000e620008000a00 */
[----:B------:R-:W-:-:S06]  /*5800*/  UIADD3 UR48, UPT, UPT, UR49, 0x200, URZ ;  /* 0x0000020031307890 */ /* 0x000fcc000fffe0ff */
[----:B------:R-:W1:Y:S08]  /*5810*/  LDC.64 R92, c[0x0][0xb10] ;  /* 0x0002c400ff5c7b82 */ /* 0x000e700000000a00 */
[----:B------:R-:W1:Y:S08]  /*5820*/  LDC.64 R38, c[0x0][0xb18] ;  /* 0x0002c600ff267b82 */ /* 0x000e700000000a00 */
[----:B------:R-:W1:Y:S08]  /*5830*/  LDC.64 R36, c[0x0][0xb28] ;  /* 0x0002ca00ff247b82 */ /* 0x000e700000000a00 */
[----:B------:R-:W1:Y:S01]  /*5840*/  LDC.64 R90, c[0x0][0x8b0] ;  /* 0x00022c00ff5a7b82 */ /* 0x000e620000000a00 */
[----:B----4-:R-:W-:-:S07]  /*5850*/  IMAD.IADD R46, R0, 0x1, R46 ;  /* 0x00000001002e7824 */ /* 0x010fce00078e022e */
[----:B------:R-:W4:Y:S08]  /*5860*/  LDC.64 R88, c[0x0][0x8a8] ;  /* 0x00022a00ff587b82 */ /* 0x000f300000000a00 */
[----:B--23--:R-:W1:Y:S02]  /*5870*/  LDC R98, c[0x0][0x374] ;  /* 0x0000dd00ff627b82 */ /* 0x00ce640000000800 */
.L_x_146:
[----:B------:R-:W-:Y:S02]  /*5880*/  LEA R0, R112, UR49, 0x3 ;  /* 0x0000003170007c11 */ /* 0x000fe4000f8e18ff */
[----:B------:R-:W-:Y:S02]  /*5890*/  SHF.L.U32 R2, R106, 0x1f, RZ ;  /* 0x0000001f6a027819 */ /* 0x000fe400000006ff */
[----:B------:R-:W-:Y:S02]  /*58a0*/  LEA R16, R112, UR49, 0x4 ;  /* 0x0000003170107c11 */ /* 0x000fe4000f8e20ff */
[----:B------:R-:W2:Y:S02]  /*58b0*/  SYNCS.PHASECHK.TRANS64.TRYWAIT P0, [R0+URZ+0xd0], R2 ;  /* 0x0000d002000075a7 */ /* 0x000ea400080011ff */
[----:B-12---:R-:W-:Y:S05]  /*58c0*/  @!P0 BRA `(.L_x_105) ;  /* 0x0000005000148947 */ /* 0x006fea0003800000 */
.L_x_201:
[----:B------:R-:W3:Y:S01]  /*58d0*/  LDC.64 R10, c[0x0][0xb10] ;  /* 0x0002c400ff0a7b82 */ /* 0x000ee20000000a00 */
[----:B------:R-:W4:Y:S01]  /*58e0*/  LDS.128 R16, [R16+0x160] ;  /* 0x0001600010107984 */ /* 0x000f220000000c00 */
[----:B-1----:R-:W-:Y:S01]  /*58f0*/  ISETP.NE.AND P1, PT, R41, 0x1, PT ;  /* 0x000000012900780c */ /* 0x002fe20003f25270 */
[----:B--2---:R-:W-:Y:S01]  /*5900*/  VIADD R0, R0, 0xe0 ;  /* 0x000000e000007836 */ /* 0x004fe20000000000 */
[----:B------:R-:W-:Y:S04]  /*5910*/  ISETP.GE.AND P0, PT, R40, 0x1, PT ;  /* 0x000000012800780c */ /* 0x000fe80003f06270 */
[----:B------:R-:W1:Y:S01]  /*5920*/  LDC.64 R8, c[0x0][0xb18] ;  /* 0x0002c600ff087b82 */ /* 0x000e620000000a00 */
[----:B------:R-:W-:Y:S01]  /*5930*/  PRMT R0, RZ, 0x654, R0 ;  /* 0x00000654ff007816 */ /* 0x000fe20000000000 */
[----:B------:R-:W-:Y:S01]  /*5940*/  @!PT LDS RZ, [RZ] ;  /* 0x00000000fffff984 */ /* 0x000fe20000000800 */
[----:B------:R-:W-:Y:S01]  /*5950*/  @!PT LDS RZ, [RZ] ;  /* 0x00000000fffff984 */ /* 0x000fe20000000800 */
[----:B------:R-:W-:Y:S01]  /*5960*/  @!PT LDS RZ, [RZ] ;  /* 0x00000000fffff984 */ /* 0x000fe20000000800 */
[----:B------:R-:W-:Y:S01]  /*5970*/  @!PT LDS RZ, [RZ] ;  /* 0x00000000fffff984 */ /* 0x000fe20000000800 */
[----:B------:R2:W-:Y:S06]  /*5980*/  MEMBAR.ALL.CTA ;  /* 0x0000000000007992 */ /* 0x0005ec0000008000 */
[----:B--2---:R-:W2:Y:S01]  /*5990*/  FENCE.VIEW.ASYNC.S ;  /* 0x00000000000073c6 */ /* 0x004ea20000000000 */
[----:B------:R-:W1:Y:S08]  /*59a0*/  @!P1 LDC R12, c[0x0][0xb20] ;  /* 0x0002c800ff0c9b82 */ /* 0x000e700000000800 */
[----:B------:R-:W1:Y:S01]  /*59b0*/  @!P1 LDC R7, c[0x0][0xb0c] ;  /* 0x0002c300ff079b82 */ /* 0x000e620000000800 */
[----:B--2---:R2:W-:Y:S01]  /*59c0*/  SYNCS.ARRIVE.TRANS64.RED.A1T0 RZ, [R0+URZ], RZ ;  /* 0x000000ff00ff79a7 */ /* 0x0045e200081004ff */
[----:B----4-:R-:W-:Y:S04]  /*59d0*/  LOP3.LUT P4, RZ, R18, 0x1, RZ, 0xc0, !PT ;  /* 0x0000000112ff7812 */ /* 0x010fe8000788c0ff */
[----:B------:R-:W-:Y:S09]  /*59e0*/  P2R R110, PR, RZ, 0x10 ;  /* 0x00000010ff6e7803 */ /* 0x000ff20000000000 */
[----:B------:R-:W-:Y:S02]  /*59f0*/  @P4 MOV R44, R16 ;  /* 0x00000010002c4202 */ /* 0x000fe40000000f00 */
[----:B------:R-:W-:Y:S01]  /*5a00*/  @P4 LOP3.LUT R43, R17, 0xffff, RZ, 0xc0, !PT ;  /* 0x0000ffff112b4812 */ /* 0x000fe200078ec0ff */
[----:B--23--:R-:W-:Y:S06]  /*5a10*/  @!P0 BRA `(.L_x_106) ;  /* 0x0000000000a48947 */ /* 0x00cfec0003800000 */
[----:B------:R-:W-:Y:S01]  /*5a20*/  IMAD.HI.U32 R0, R98, R39, RZ ;  /* 0x0000002762007227 */ /* 0x000fe200078e00ff */
[----:B------:R-:W-:Y:S02]  /*5a30*/  ISETP.NE.AND P0, PT, R38, 0x1, PT ;  /* 0x000000012600780c */ /* 0x000fe40003f05270 */
[----:B------:R-:W-:Y:S01]  /*5a40*/  ISETP.NE.AND P2, PT, R40, 0x1, PT ;  /* 0x000000012800780c */ /* 0x000fe20003f45270 */
[----:B------:R-:W-:Y:S01]  /*5a50*/  IMAD.HI.U32 R4, R99, R92, RZ ;  /* 0x0000005c63047227 */ /* 0x000fe200078e00ff */
[----:B------:R-:W-:Y:S02]  /*5a60*/  SHF.R.U32.HI R0, RZ, R97, R0 ;  /* 0x00000061ff007219 */ /* 0x000fe40000011600 */
[----:B------:R-:W-:Y:S01]  /*5a70*/  ISETP.NE.AND P3, PT, R42, 0x1, PT ;  /* 0x000000012a00780c */ /* 0x000fe20003f65270 */
[----:B------:R-:W-:Y:S01]  /*5a80*/  IMAD.HI.U32 R6, R43, R39, RZ ;  /* 0x000000272b067227 */ /* 0x000fe200078e00ff */
[-C--:B------:R-:W-:Y:S02]  /*5a90*/  SHF.R.U32.HI R4, RZ, R93.reuse, R4 ;  /* 0x0000005dff047219 */ /* 0x080fe40000011604 */
[----:B------:R-:W-:Y:S01]  /*5aa0*/  SEL R0, R98, R0, !P0 ;  /* 0x0000000062007207 */ /* 0x000fe20004000000 */
[----:B------:R-:W-:Y:S01]  /*5ab0*/  IMAD.HI.U32 R5, R44, R92, RZ ;  /* 0x0000005c2c057227 */ /* 0x000fe200078e00ff */
[----:B------:R-:W-:Y:S03]  /*5ac0*/  SEL R4, R99, R4, !P3 ;  /* 0x0000000463047207 */ /* 0x000fe60005800000 */
[-C--:B------:R-:W-:Y:S01]  /*5ad0*/  IMAD.HI.U32 R3, R0, R36.reuse, RZ ;  /* 0x0000002400037227 */ /* 0x080fe200078e00ff */
[----:B------:R-:W-:Y:S03]  /*5ae0*/  SHF.R.U32.HI R5, RZ, R93, R5 ;  /* 0x0000005dff057219 */ /* 0x000fe60000011605 */
[----:B------:R-:W-:Y:S01]  /*5af0*/  IMAD.HI.U32 R2, R4, R36, RZ ;  /* 0x0000002404027227 */ /* 0x000fe200078e00ff */
[----:B------:R-:W-:Y:S02]  /*5b00*/  @P2 SHF.R.U32.HI R0, RZ, R37, R3 ;  /* 0x00000025ff002219 */ /* 0x000fe40000011603 */
[----:B------:R-:W-:Y:S02]  /*5b10*/  SHF.R.U32.HI R3, RZ, R97, R6 ;  /* 0x00000061ff037219 */ /* 0x000fe40000011606 */
[----:B------:R-:W-:Y:S01]  /*5b20*/  @P2 SHF.R.U32.HI R4, RZ, R37, R2 ;  /* 0x00000025ff042219 */ /* 0x000fe20000011602 */
[----:B------:R-:W-:Y:S01]  /*5b30*/  IMAD R0, R40, R0, RZ ;  /* 0x0000000028007224 */ /* 0x000fe200078e02ff */
[----:B------:R-:W-:Y:S02]  /*5b40*/  SEL R3, R43, R3, !P0 ;  /* 0x000000032b037207 */ /* 0x000fe40004000000 */
[----:B------:R-:W-:Y:S01]  /*5b50*/  SEL R2, R44, R5, !P3 ;  /* 0x000000052c027207 */ /* 0x000fe20005800000 */
[----:B------:R-:W-:Y:S01]  /*5b60*/  IMAD R5, R40, R4, RZ ;  /* 0x0000000428057224 */ /* 0x000fe200078e02ff */
[C---:B------:R-:W-:Y:S01]  /*5b70*/  ISETP.GE.AND P0, PT, R3.reuse, R0, PT ;  /* 0x000000000300720c */ /* 0x040fe20003f06270 */
[C---:B------:R-:W-:Y:S03]  /*5b80*/  IMAD.HI.U32 R0, R3.reuse, R36, RZ ;  /* 0x0000002403007227 */ /* 0x040fe600078e00ff */
[C---:B------:R-:W-:Y:S02]  /*5b90*/  ISETP.GE.OR P0, PT, R2.reuse, R5, P0 ;  /* 0x000000050200720c */ /* 0x040fe40000706670 */
[----:B------:R-:W-:Y:S04]  /*5ba0*/  SHF.R.U32.HI R0, RZ, R37, R0 ;  /* 0x00000025ff007219 */ /* 0x000fe80000011600 */
[C---:B------:R-:W-:Y:S05]  /*5bb0*/  SEL R6, R3.reuse, R0, !P2 ;  /* 0x0000000003067207 */ /* 0x040fea0005000000 */
        /* <DEDUP_REMOVED lines=14> */
[----:B------:R-:W-:Y:S07]  /*5ca0*/  IMAD R43, R3, R38, R43 ;  /* 0x00000026032b7224 */ /* 0x000fee00078e022b */
.L_x_106:
[----:B-1----:R-:W-:Y:S01]  /*5cb0*/  @!P1 ISETP.NE.AND P0, PT, R8, 0x1, PT ;  /* 0x000000010800980c */ /* 0x002fe20003f05270 */
[----:B------:R-:W-:Y:S01]  /*5cc0*/  @!P1 IMAD.HI.U32 R0, R44, R10, RZ ;  /* 0x0000000a2c009227 */ /* 0x000fe200078e00ff */
[----:B------:R-:W-:Y:S01]  /*5cd0*/  @!P1 ISETP.NE.AND P2, PT, R7, 0x1, PT ;  /* 0x000000010700980c */ /* 0x000fe20003f45270 */
[----:B------:R-:W-:Y:S01]  /*5ce0*/  ULOP3.LUT UP0, URZ, UR48, 0x90, URZ, 0xc0, !UPT ;  /* 0x0000009030ff7892 */ /* 0x000fe2000f80c0ff */
[----:B------:R-:W-:Y:S01]  /*5cf0*/  R2UR UR42, R14 ;  /* 0x000000000e2a72ca */ /* 0x000fe200000e0000 */
[----:B------:R-:W-:Y:S01]  /*5d00*/  @!P1 IMAD.HI.U32 R2, R43, R9, RZ ;  /* 0x000000092b029227 */ /* 0x000fe200078e00ff */
[----:B------:R-:W-:Y:S02]  /*5d10*/  @!P1 SHF.R.U32.HI R0, RZ, R11, R0 ;  /* 0x0000000bff009219 */ /* 0x000fe40000011600 */
[----:B------:R-:W-:Y:S01]  /*5d20*/  R2UR UR41, R15 ;  /* 0x000000000f2972ca */ /* 0x000fe200000e0000 */
[----:B------:R-:W-:Y:S01]  /*5d30*/  VIADD R112, R112, 0x1 ;  /* 0x0000000170707836 */ /* 0x000fe20000000000 */
[----:B------:R-:W-:Y:S02]  /*5d40*/  @!P1 SHF.R.U32.HI R2, RZ, R12, R2 ;  /* 0x0000000cff029219 */ /* 0x000fe40000011602 */
[----:B------:R-:W-:Y:S02]  /*5d50*/  @!P1 SEL R3, R44, R0, !P2 ;  /* 0x000000002c039207 */ /* 0x000fe40005000000 */
[----:B------:R-:W-:Y:S02]  /*5d60*/  @!P1 SEL R2, R43, R2, !P0 ;  /* 0x000000022b029207 */ /* 0x000fe40004000000 */
[----:B------:R-:W-:Y:S01]  /*5d70*/  @P4 SHF.R.U32.HI R103, RZ, 0x10, R17 ;  /* 0x00000010ff674819 */ /* 0x000fe20000011611 */
[----:B------:R-:W-:Y:S02]  /*5d80*/  USHF.L.U32 UR42, UR42, 0x6, URZ ;  /* 0x000000062a2a7899 */ /* 0x000fe400080006ff */
[----:B------:R-:W-:Y:S02]  /*5d90*/  @!P1 IMAD.IADD R0, R2, 0x1, -R3 ;  /* 0x0000000102009824 */ /* 0x000fe400078e0a03 */
[----:B------:R-:W-:Y:S01]  /*5da0*/  @!P1 IMAD.IADD R2, R3, 0x1, -R2 ;  /* 0x0000000103029824 */ /* 0x000fe200078e0a02 */
[----:B------:R-:W-:Y:S01]  /*5db0*/  USHF.L.U32 UR41, UR41, 0x8, URZ ;  /* 0x0000000829297899 */ /* 0x000fe200080006ff */
[----:B------:R-:W-:Y:S02]  /*5dc0*/  @!P1 IMAD R44, R0, R7, R44 ;  /* 0x00000007002c9224 */ /* 0x000fe400078e022c */
[----:B------:R-:W-:Y:S01]  /*5dd0*/  @!P1 IMAD R43, R2, R8, R43 ;  /* 0x00000008022b9224 */ /* 0x000fe200078e022b */
[----:B------:R-:W-:Y:S08]  /*5de0*/  BRA.U !UP0, `(.L_x_107) ;  /* 0x0000000108407547 */ /* 0x000ff0000b800000 */
[----:B------:R-:W1:Y:S01]  /*5df0*/  LDCU.64 UR8, c[0x4][0x88] ;  /* 0x01001100ff0877ac */ /* 0x000e620008000a00 */
[----:B------:R-:W-:Y:S01]  /*5e00*/  MOV R3, 0x0 ;  /* 0x0000000000037802 */ /* 0x000fe20000000f00 */
[----:B------:R-:W-:Y:S02]  /*5e10*/  HFMA2 R12, -RZ, RZ, 0, 5.9604644775390625e-08 ;  /* 0x00000001ff0c7431 */ /* 0x000fe400000001ff */
[----:B------:R-:W-:Y:S02]  /*5e20*/  IMAD.MOV.U32 R8, RZ, RZ, 0x70 ;  /* 0x00000070ff087424 */ /* 0x000fe400078e00ff */
[----:B------:R-:W-:Y:S01]  /*5e30*/  IMAD.MOV.U32 R13, RZ, RZ, RZ ;  /* 0x000000ffff0d7224 */ /* 0x000fe200078e00ff */
[----:B------:R-:W2:Y:S01]  /*5e40*/  LDCU.64 UR6, c[0x4][0x90] ;  /* 0x01001200ff0677ac */ /* 0x000ea20008000a00 */
[----:B------:R-:W3:Y:S01]  /*5e50*/  LDC.64 R2, c[0x4][R3] ;  /* 0x0100000003027b82 */ /* 0x000ee20000000a00 */
[----:B------:R-:W4:Y:S01]  /*5e60*/  LDCU.64 UR4, c[0x4][0x8] ;  /* 0x01000100ff0477ac */ /* 0x000f220008000a00 */
[----:B-1----:R-:W-:Y:S01]  /*5e70*/  MOV R5, UR9 ;  /* 0x0000000900057c02 */ /* 0x002fe20008000f00 */
[----:B------:R-:W-:Y:S01]  /*5e80*/  IMAD.U32 R4, RZ, RZ, UR8 ;  /* 0x00000008ff047e24 */ /* 0x000fe2000f8e00ff */
[----:B--2---:R-:W-:Y:S01]  /*5e90*/  MOV R7, UR7 ;  /* 0x0000000700077c02 */ /* 0x004fe20008000f00 */
[----:B------:R-:W-:Y:S01]  /*5ea0*/  IMAD.U32 R6, RZ, RZ, UR6 ;  /* 0x00000006ff067e24 */ /* 0x000fe2000f8e00ff */
[----:B----4-:R-:W-:Y:S01]  /*5eb0*/  MOV R11, UR5 ;  /* 0x00000005000b7c02 */ /* 0x010fe20008000f00 */
[----:B------:R-:W-:Y:S02]  /*5ec0*/  IMAD.U32 R10, RZ, RZ, UR4 ;  /* 0x00000004ff0a7e24 */ /* 0x000fe4000f8e00ff */
[----:B------:R-:W-:Y:S07]  /*5ed0*/  LEPC R20, `(.L_x_107) ;  /* 0x000000001014794e */ /* 0x000fee0000000000 */
[----:B---3-5:R-:W-:Y:S05]  /*5ee0*/  CALL.ABS.NOINC R2 ;  /* 0x0000000002007343 */ /* 0x028fea0003c00000 */
.L_x_107:
[----:B------:R-:W-:Y:S01]  /*5ef0*/  LOP3.LUT P0, RZ, R108, 0x90, RZ, 0xc0, !PT ;  /* 0x000000906cff7812 */ /* 0x000fe2000780c0ff */
[----:B------:R-:W-:Y:S11]  /*5f00*/  BSSY.RECONVERGENT B6, `(.L_x_108) ;  /* 0x0000013000067945 */ /* 0x000ff60003800200 */
[----:B------:R-:W-:Y:S01]  /*5f10*/  @!UPT UIADD3 URZ, UPT, UPT, URZ, URZ, URZ ;  /* 0x000000fffffff290 */ /* 0x000fe2000fffe0ff */
[----:B------:R-:W-:Y:S05]  /*5f20*/  @!P0 BRA `(.L_x_109) ;  /* 0x0000000000408947 */ /* 0x000fea0003800000 */
        /* <DEDUP_REMOVED lines=16> */
.L_x_109:
[----:B------:R-:W-:Y:S05]  /*6030*/  BSYNC.RECONVERGENT B6 ;  /* 0x0000000000067941 */ /* 0x000fea0003800200 */
.L_x_108:
[----:B------:R-:W-:Y:S01]  /*6040*/  ISETP.NE.U32.AND P4, PT, R90, RZ, PT ;  /* 0x000000ff5a00720c */ /* 0x000fe20003f85070 */
[----:B------:R-:W-:Y:S01]  /*6050*/  UISETP.NE.AND UP2, UPT, UR50, URZ, UPT ;  /* 0x000000ff3200728c */ /* 0x000fe2000bf45270 */
[----:B------:R-:W-:Y:S01]  /*6060*/  ISETP.NE.U32.AND P3, PT, RZ, UR38, PT ;  /* 0x00000026ff007c0c */ /* 0x000fe2000bf65070 */
[----:B------:R-:W-:Y:S01]  /*6070*/  UISETP.NE.U32.AND UP1, UPT, UR44, URZ, UPT ;  /* 0x000000ff2c00728c */ /* 0x000fe2000bf25070 */
[----:B------:R-:W-:Y:S01]  /*6080*/  ISETP.NE.AND.EX P4, PT, R91, RZ, PT, P4 ;  /* 0x000000ff5b00720c */ /* 0x000fe20003f85340 */
[----:B------:R-:W-:Y:S01]  /*6090*/  UPLOP3.LUT UP0, UPT, UPT, UPT, UPT, 0x40, 0x4 ;  /* 0x000000000004789c */ /* 0x000fe20003f0e870 */
[----:B------:R-:W-:Y:S01]  /*60a0*/  ISETP.NE.AND.EX P3, PT, RZ, UR39, PT, P3 ;  /* 0x00000027ff007c0c */ /* 0x000fe2000bf65330 */
[----:B------:R-:W-:Y:S01]  /*60b0*/  UISETP.NE.AND.EX UP1, UPT, UR45, URZ, UPT, UP1 ;  /* 0x000000ff2d00728c */ /* 0x000fe2000bf25310 */
[----:B------:R-:W-:Y:S04]  /*60c0*/  PLOP3.LUT P1, PT, PT, PT, UP2, 0x80, 0x8 ;  /* 0x000000000008781c */ /* 0x000fe80003f2f028 */
[----:B------:R-:W-:Y:S06]  /*60d0*/  @UP2 UPLOP3.LUT UP0, UPT, UPT, UPT, UP1, 0x80, 0x8 ;  /* 0x000000000008289c */ /* 0x000fec0003f0f010 */
[----:B------:R-:W-:Y:S01]  /*60e0*/  PLOP3.LUT P0, PT, PT, PT, UP0, 0x80, 0x8 ;  /* 0x000000000008781c */ /* 0x000fe20003f0f008 */
[----:B------:R-:W-:Y:S01]  /*60f0*/  @!UPT UIADD3 URZ, UPT, UPT, URZ, URZ, URZ ;  /* 0x000000fffffff290 */ /* 0x000fe2000fffe0ff */
[----:B------:R-:W-:Y:S11]  /*6100*/  BRA.U !UP1, `(.L_x_110) ;  /* 0x0000000109387547 */ /* 0x000ff6000b800000 */
[----:B------:R-:W-:Y:S01]  /*6110*/  UISETP.NE.U32.AND UP0, UPT, UR38, URZ, UPT ;  /* 0x000000ff2600728c */ /* 0x000fe2000bf05070 */
[----:B------:R-:W-:Y:S02]  /*6120*/  HFMA2 R0, -RZ, RZ, 0, 5.9604644775390625e-08 ;  /* 0x00000001ff007431 */ /* 0x000fe400000001ff */
[----:B------:R-:W-:Y:S01]  /*6130*/  IMAD.MOV.U32 R96, RZ, RZ, 0x1 ;  /* 0x00000001ff607424 */ /* 0x000fe200078e00ff */
[----:B------:R-:W-:Y:S06]  /*6140*/  UISETP.NE.AND.EX UP0, UPT, UR39, URZ, UPT, UP0 ;  /* 0x000000ff2700728c */ /* 0x000fec000bf05300 */
[----:B------:R-:W-:Y:S05]  /*6150*/  PLOP3.LUT P2, PT, PT, PT, UP0, 0x80, 0x8 ;  /* 0x000000000008781c */ /* 0x000fea0003f4f008 */
[----:B------:R-:W1:Y:S01]  /*6160*/  @UP0 LDCU.64 UR6, c[0x0][0x888] ;  /* 0x00011100ff0607ac */ /* 0x000e620008000a00 */
[----:B------:R-:W-:Y:S07]  /*6170*/  @UP0 UIMAD UR4, UR36, UR44, URZ ;  /* 0x0000002c240402a4 */ /* 0x000fee000f8e02ff */
[----:B------:R-:W-:Y:S01]  /*6180*/  @!P2 PRMT R96, R0, 0x7610, R96 ;  /* 0x000076100060a816 */ /* 0x000fe20000000060 */
[----:B-1----:R-:W-:Y:S03]  /*6190*/  @UP0 UIMAD.WIDE UR6, UR4, 0x4, UR6 ;  /* 0x00000004040608a5 */ /* 0x002fe6000f8e0206 */
[----:B------:R-:W1:Y:S03]  /*61a0*/  @!UP0 LDCU UR4, c[0x0][0x880] ;  /* 0x00011000ff0487ac */ /* 0x000e660008000800 */
[----:B------:R-:W-:Y:S01]  /*61b0*/  IMAD.U32 R2, RZ, RZ, UR6 ;  /* 0x00000006ff027e24 */ /* 0x000fe2000f8e00ff */
[----:B------:R-:W-:Y:S05]  /*61c0*/  MOV R3, UR7 ;  /* 0x0000000700037c02 */ /* 0x000fea0008000f00 */
[----:B-----5:R2:W5:Y:S02]  /*61d0*/  @P2 LDG.E R49, desc[UR46][R2.64] ;  /* 0x0000002e02312981 */ /* 0x020564000c1e1900 */
[----:B-12---:R-:W-:Y:S02]  /*61e0*/  @!P2 IMAD.U32 R49, RZ, RZ, UR4 ;  /* 0x00000004ff31ae24 */ /* 0x006fe4000f8e00ff */
.L_x_110:
[----:B------:R-:W-:Y:S05]  /*61f0*/  @!P4 BRA `(.L_x_111) ;  /* 0x000000000020c947 */ /* 0x000fea0003800000 */
[----:B------:R-:W-:Y:S04]  /*6200*/  ISETP.NE.U32.AND P2, PT, R88, RZ, PT ;  /* 0x000000ff5800720c */ /* 0x000fe80003f45070 */
[----:B------:R-:W-:Y:S11]  /*6210*/  ISETP.NE.AND.EX P2, PT, R89, RZ, PT, P2 ;  /* 0x000000ff5900720c */ /* 0x000ff60003f45320 */
[----:B------:R-:W-:Y:S02]  /*6220*/  @!UPT UIADD3 URZ, UPT, UPT, URZ, URZ, URZ ;  /* 0x000000fffffff290 */ /* 0x000fe4000fffe0ff */
[----:B------:R-:W1:Y:S01]  /*6230*/  @P2 LDC.64 R2, c[0x0][0x8a8] ;  /* 0x00022a00ff022b82 */ /* 0x000e620000000a00 */
[----:B------:R-:W-:Y:S04]  /*6240*/  @P2 IMAD R0, R90, UR36, RZ ;  /* 0x000000245a002c24 */ /* 0x000fe8000f8e02ff */
[----:B-1----:R-:W-:Y:S05]  /*6250*/  @P2 IMAD.WIDE R2, R0, 0x4, R2 ;  /* 0x0000000400022825 */ /* 0x002fea00078e0202 */
[----:B-----5:R1:W5:Y:S02]  /*6260*/  @P2 LDG.E R47, desc[UR46][R2.64] ;  /* 0x0000002e022f2981 */ /* 0x020364000c1e1900 */
[----:B-1----:R-:W2:Y:S02]  /*6270*/  @!P2 LDC R47, c[0x0][0x8a0] ;  /* 0x00022800ff2fab82 */ /* 0x002ea40000000800 */
.L_x_111:
[----:B-----5:R-:W-:Y:S01]  /*6280*/  FSETP.NEU.AND P2, PT, R49, RZ, PT ;  /* 0x000000ff3100720b */ /* 0x020fe20003f4d000 */
[----:B------:R-:W-:Y:S01]  /*6290*/  BSSY B1, `(.L_x_112) ;  /* 0x0000042000017945 */ /* 0x000fe20003800000 */
[----:B------:R-:W-:Y:S01]  /*62a0*/  SEL R2, RZ, 0xffffffff, P3 ;  /* 0xffffffffff027807 */ /* 0x000fe20001800000 */
[----:B------:R-:W-:Y:S01]  /*62b0*/  IMAD.MOV.U32 R114, RZ, RZ, 0x1 ;  /* 0x00000001ff727424 */ /* 0x000fe200078e00ff */
[----:B------:R-:W-:Y:S01]  /*62c0*/  LOP3.LUT P3, RZ, R96, 0xff, RZ, 0xc0, !PT ;  /* 0x000000ff60ff7812 */ /* 0x000fe2000786c0ff */
[----:B------:R-:W-:Y:S01]  /*62d0*/  IMAD R48, R45, 0x80, R46 ;  /* 0x000000802d307824 */ /* 0x000fe200078e022e */
[----:B------:R-:W-:Y:S02]  /*62e0*/  @P1 SEL R0, RZ, 0xffffffff, P2 ;  /* 0xffffffffff001807 */ /* 0x000fe40001000000 */
[----:B------:R-:W-:Y:S02]  /*62f0*/  CS2R R86, SRZ ;  /* 0x0000000000567805 */ /* 0x000fe4000001ff00 */
[----:B------:R-:W-:Y:S02]  /*6300*/  LEA R3, R105, UR49, 0x3 ;  /* 0x0000003169037c11 */ /* 0x000fe4000f8e18ff */
[----:B------:R-:W-:Y:S02]  /*6310*/  CS2R R84, SRZ ;  /* 0x0000000000547805 */ /* 0x000fe4000001ff00 */
[----:B------:R-:W-:Y:S02]  /*6320*/  @P0 SEL R0, R2, R0, !P3 ;  /* 0x0000000002000207 */ /* 0x000fe40005800000 */
[----:B------:R-:W-:Y:S02]  /*6330*/  CS2R R82, SRZ ;  /* 0x0000000000527805 */ /* 0x000fe4000001ff00 */
[----:B------:R-:W-:Y:S02]  /*6340*/  LEA R111, R45, UR49, 0x3 ;  /* 0x000000312d6f7c11 */ /* 0x000fe4000f8e18ff */
[----:B------:R-:W-:Y:S02]  /*6350*/  CS2R R80, SRZ ;  /* 0x0000000000507805 */ /* 0x000fe4000001ff00 */
[----:B------:R-:W-:Y:S02]  /*6360*/  @P1 LOP3.LUT R0, R0, 0x1, RZ, 0xc0, !PT ;  /* 0x0000000100001812 */ /* 0x000fe400078ec0ff */
[----:B------:R-:W-:Y:S02]  /*6370*/  SHF.L.U32 R4, R107, 0x1f, RZ ;  /* 0x0000001f6b047819 */ /* 0x000fe400000006ff */
[----:B------:R-:W-:Y:S04]  /*6380*/  ISETP.NE.U32.OR P5, PT, R0, 0x1, !P1 ;  /* 0x000000010000780c */ /* 0x000fe80004fa5470 */
[----:B------:R-:W-:Y:S09]  /*6390*/  P2R R117, PR, RZ, 0x20 ;  /* 0x00000020ff757803 */ /* 0x000ff20000000000 */
[----:B------:R-:W-:Y:S04]  /*63a0*/  @P5 SHF.L.U32 R0, R104, 0x1f, RZ ;  /* 0x0000001f68005819 */ /* 0x000fe800000006ff */
[----:B------:R1:W3:Y:S01]  /*63b0*/  @P5 SYNCS.PHASECHK.TRANS64.TRYWAIT P1, [R3+URZ+0x80], R0 ;  /* 0x00008000030055a7 */ /* 0x0002e200080211ff */
[----:B------:R4:W2:Y:S01]  /*63c0*/  SYNCS.PHASECHK.TRANS64.TRYWAIT P0, [R111+URZ+0xf0], R4 ;  /* 0x0000f0046f0075a7 */ /* 0x0008a200080011ff */
[----:B-1----:R-:W-:Y:S02]  /*63d0*/  SEL R0, RZ, 0xffffffff, P2 ;  /* 0xffffffffff007807 */ /* 0x002fe40001000000 */
[----:B------:R-:W-:Y:S11]  /*63e0*/  PLOP3.LUT P2, PT, PT, PT, UP1, 0x80, 0x8 ;  /* 0x000000000008781c */ /* 0x000ff60003f4f018 */
[----:B------:R-:W-:Y:S02]  /*63f0*/  @!UPT UIADD3 URZ, UPT, UPT, URZ, URZ, URZ ;  /* 0x000000fffffff290 */ /* 0x000fe4000fffe0ff */
[----:B------:R-:W-:Y:S04]  /*6400*/  @P2 SEL R0, R2, R0, !P3 ;  /* 0x0000000002002207 */ /* 0x000fe80005800000 */
[----:B------:R-:W-:Y:S04]  /*6410*/  LOP3.LUT R0, R0, 0x1, RZ, 0xc0, !PT ;  /* 0x0000000100007812 */ /* 0x000fe800078ec0ff */
[----:B------:R-:W-:Y:S04]  /*6420*/  ISETP.NE.U32.AND P4, PT, R0, 0x1, PT ;  /* 0x000000010000780c */ /* 0x000fe80003f85070 */
[----:B------:R-:W-:Y:S02]  /*6430*/  P2R R115, PR, RZ, 0x10 ;  /* 0x00000010ff737803 */ /* 0x000fe40000000000 */
[----:B---3--:R-:W-:Y:S01]  /*6440*/  @P5 SEL R114, RZ, 0x1, !P1 ;  /* 0x00000001ff725807 */ /* 0x008fe20004800000 */
[----:B--2-4-:R-:W-:Y:S06]  /*6450*/  @!P5 BRA `(.L_x_113) ;  /* 0x000000000094d947 */ /* 0x014fec0003800000 */
[----:B------:R-:W-:Y:S01]  /*6460*/  @P4 IMAD R5, R105, 0x1000, R100 ;  /* 0x0000100069054824 */ /* 0x000fe200078e0264 */
[----:B------:R-:W-:Y:S01]  /*6470*/  LOP3.LUT P5, RZ, R101, 0x80, RZ, 0xc0, !PT ;  /* 0x0000008065ff7812 */ /* 0x000fe200078ac0ff */
[----:B------:R-:W-:Y:S01]  /*6480*/  BSSY B0, `(.L_x_114) ;  /* 0x0000010000007945 */ /* 0x000fe20003800000 */
[----:B------:R-:W-:Y:S01]  /*6490*/  ISETP.NE.AND P2, PT, R114, RZ, PT ;  /* 0x000000ff7200720c */ /* 0x000fe20003f45270 */
[----:B------:R-:W-:Y:S01]  /*64a0*/  @P4 VIADD R2, R5, UR49 ;  /* 0x0000003105024c36 */ /* 0x000fe20008000000 */
[----:B------:R-:W-:Y:S02]  /*64b0*/  PLOP3.LUT P1, PT, PT, PT, PT, 0x8, 0x80 ;  /* 0x000000000080781c */ /* 0x000fe40003f2e170 */
[----:B------:R-:W-:Y:S02]  /*64c0*/  CS2R R82, SRZ ;  /* 0x0000000000527805 */ /* 0x000fe4000001ff00 */
[----:B------:R-:W-:Y:S01]  /*64d0*/  @P4 PLOP3.LUT P1, PT, P5, PT, PT, 0x80, 0x8 ;  /* 0x000000000008481c */ /* 0x000fe20002f2f070 */
[C---:B------:R-:W-:Y:S01]  /*64e0*/  @P4 VIADD R0, R2.reuse, 0x200 ;  /* 0x0000020002004836 */ /* 0x040fe20000000000 */
[----:B------:R-:W-:Y:S01]  /*64f0*/  CS2R R80, SRZ ;  /* 0x0000000000507805 */ /* 0x000fe2000001ff00 */
[----:B------:R-:W-:Y:S01]  /*6500*/  @P4 VIADD R2, R2, 0x210 ;  /* 0x0000021002024836 */ /* 0x000fe20000000000 */
[----:B------:R-:W-:Y:S02]  /*6510*/  CS2R R86, SRZ ;  /* 0x0000000000567805 */ /* 0x000fe4000001ff00 */
[----:B------:R-:W-:Y:S07]  /*6520*/  CS2R R84, SRZ ;  /* 0x0000000000547805 */ /* 0x000fee000001ff00 */
[----:B------:R-:W-:Y:S01]  /*6530*/  @P1 VIADD R2, R0, 0xfffffff0 ;  /* 0xfffffff000021836 */ /* 0x000fe20000000000 */
[----:B------:R-:W-:Y:S06]  /*6540*/  @P2 BRA `(.L_x_115) ;  /* 0x00000000000c2947 */ /* 0x000fec0003800000 */
[----:B------:R-:W-:Y:S04]  /*6550*/  SHF.L.U32 R0, R104, 0x1f, RZ ;  /* 0x0000001f68007819 */ /* 0x000fe800000006ff */
[----:B------:R-:W1:Y:S02]  /*6560*/  SYNCS.PHASECHK.TRANS64.TRYWAIT P1, [R3+URZ+0x80], R0 ;  /* 0x00008000030075a7 */ /* 0x000e6400080211ff */
[----:B-1----:R-:W-:Y:S05]  /*6570*/  @!P1 BRA `(.L_x_116) ;  /* 0x0000004000fc9947 */ /* 0x002fea0003800000 */
.L_x_115:
[----:B------:R-:W-:Y:S05]  /*6580*/  BSYNC B0 ;  /* 0x0000000000007941 */ /* 0x000fea0003800000 */
.L_x_114:
[----:B------:R-:W-:Y:S01]  /*6590*/  ISETP.NE.AND P1, PT, R115, RZ, PT ;  /* 0x000000ff7300720c */ /* 0x000fe20003f25270 */
[----:B-1----:R-:W-:Y:S02]  /*65a0*/  VIADD R3, R3, 0xa0 ;  /* 0x000000a003037836 */ /* 0x002fe40000000000 */
[----:B------:R-:W-:Y:S02]  /*65b0*/  IMAD.U32 R0, RZ, RZ, UR37 ;  /* 0x00000025ff007e24 */ /* 0x000fe4000f8e00ff */
[----:B------:R-:W-:Y:S03]  /*65c0*/  VIADD R105, R105, 0x1 ;  /* 0x0000000169697836 */ /* 0x000fe60000000000 */
[----:B------:R-:W-:Y:S05]  /*65d0*/  PRMT R0, R0, 0x654, R3 ;  /* 0x0000065400007816 */ /* 0x000fea0000000003 */
[----:B------:R1:W2:Y:S04]  /*65e0*/  @P1 LDS.128 R80, [R5+UR49+0x200] ;  /* 0x0002003105501984 */ /* 0x0002a80008000c00 */
[----:B------:R1:W3:Y:S01]  /*65f0*/  @P1 LDS.128 R84, [R2] ;  /* 0x0000000002541984 */ /* 0x0002e20000000c00 */
[C---:B------:R-:W-:Y:S01]  /*6600*/  ISETP.NE.AND P1, PT, R105.reuse, 0x4, PT ;  /* 0x000000046900780c */ /* 0x040fe20003f25270 */
[----:B------:R-:W-:Y:S01]  /*6610*/  @!PT LDS RZ, [RZ] ;  /* 0x00000000fffff984 */ /* 0x000fe20000000800 */
[----:B------:R-:W-:Y:S01]  /*6620*/  @!PT LDS RZ, [RZ] ;  /* 0x00000000fffff984 */ /* 0x000fe20000000800 */
[----:B------:R-:W-:Y:S01]  /*6630*/  @!PT LDS RZ, [RZ] ;  /* 0x00000000fffff984 */ /* 0x000fe20000000800 */
[----:B------:R-:W-:Y:S01]  /*6640*/  @!PT LDS RZ, [RZ] ;  /* 0x00000000fffff984 */ /* 0x000fe20000000800 */
[----:B------:R4:W-:Y:S06]  /*6650*/  MEMBAR.ALL.CTA ;  /* 0x0000000000007992 */ /* 0x0009ec0000008000 */
[----:B----4-:R-:W4:Y:S01]  /*6660*/  FENCE.VIEW.ASYNC.S ;  /* 0x00000000000073c6 */ /* 0x010f220000000000 */
[----:B------:R-:W-:Y:S01]  /*6670*/  SEL R105, R105, RZ, P1 ;  /* 0x000000ff69697207 */ /* 0x000fe20000800000 */
[----:B----4-:R4:W-:Y:S02]  /*6680*/  SYNCS.ARRIVE.TRANS64.RED.A1T0 RZ, [R0+URZ], RZ ;  /* 0x000000ff00ff79a7 */ /* 0x0109e400081004ff */
[----:B----4-:R-:W-:Y:S04]  /*6690*/  SEL R0, RZ, 0x1, P1 ;  /* 0x00000001ff007807 */ /* 0x010fe80000800000 */
[----:B-12---:R-:W-:Y:S02]  /*66a0*/  LOP3.LUT R104, R104, R0, RZ, 0x3c, !PT ;  /* 0x0000000068687212 */ /* 0x006fe400078e3cff */
.L_x_113:
[----:B------:R-:W-:Y:S05]  /*66b0*/  BSYNC B1 ;  /* 0x0000000000017941 */ /* 0x000fea0003800000 */
.L_x_112:
[----:B------:R-:W-:Y:S04]  /*66c0*/  SHF.R.U32.HI R0, RZ, 0x15, R48 ;  /* 0x00000015ff007819 */ /* 0x000fe80000011630 */
[----:B------:R-:W-:Y:S01]  /*66d0*/  LOP3.LUT P1, RZ, R0, 0x3, R102, 0x48, !PT ;  /* 0x0000000300ff7812 */ /* 0x000fe20007824866 */
[----:B------:R-:W-:Y:S01]  /*66e0*/  @!UPT UIADD3 URZ, UPT, UPT, URZ, URZ, URZ ;  /* 0x000000fffffff290 */ /* 0x000fe2000fffe0ff */
[----:B------:R-:W-:Y:S11]  /*66f0*/  @P0 BRA `(.L_x_117) ;  /* 0x0000000000080947 */ /* 0x000ff60003800000 */
[----:B------:R-:W1:Y:S02]  /*6700*/  SYNCS.PHASECHK.TRANS64.TRYWAIT P0, [R111+URZ+0xf0], R4 ;  /* 0x0000f0046f0075a7 */ /* 0x000e6400080011ff */
[----:B-1----:R-:W-:Y:S05]  /*6710*/  @!P0 BRA `(.L_x_118) ;  /* 0x0000004000a88947 */ /* 0x002fea0003800000 */
.L_x_117:
[----:B------:R-:W-:Y:S05]  /*6720*/  @!P1 BRA `(.L_x_119) ;  /* 0x0000000000409947 */ /* 0x000fea0003800000 */
[----:B------:R-:W2:Y:S01]  /*6730*/  LDCU.64 UR8, c[0x4][0x78] ;  /* 0x01000f00ff0877ac */ /* 0x000ea20008000a00 */
[----:B------:R-:W-:Y:S01]  /*6740*/  MOV R3, 0x0 ;  /* 0x0000000000037802 */ /* 0x000fe20000000f00 */
[----:B------:R-:W-:Y:S02]  /*6750*/  HFMA2 R12, -RZ, RZ, 0, 5.9604644775390625e-08 ;  /* 0x00000001ff0c7431 */ /* 0x000fe400000001ff */
[----:B------:R-:W-:Y:S02]  /*6760*/  IMAD.MOV.U32 R8, RZ, RZ, 0x192 ;  /* 0x00000192ff087424 */ /* 0x000fe400078e00ff */
[----:B------:R-:W-:Y:S01]  /*6770*/  IMAD.MOV.U32 R13, RZ, RZ, RZ ;  /* 0x000000ffff0d7224 */ /* 0x000fe200078e00ff */
[----:B------:R-:W4:Y:S01]  /*6780*/  LDCU.64 UR6, c[0x4][0x80] ;  /* 0x01001000ff0677ac */ /* 0x000f220008000a00 */
[----:B------:R-:W3:Y:S01]  /*6790*/  LDC.64 R2, c[0x4][R3] ;  /* 0x0100000003027b82 */ /* 0x000ee20000000a00 */
[----:B------:R-:W5:Y:S01]  /*67a0*/  LDCU.64 UR4, c[0x4][0x18] ;  /* 0x01000300ff0477ac */ /* 0x000f620008000a00 */
[----:B--2---:R-:W-:Y:S01]  /*67b0*/  MOV R5, UR9 ;  /* 0x0000000900057c02 */ /* 0x004fe20008000f00 */
[----:B-1----:R-:W-:Y:S01]  /*67c0*/  IMAD.U32 R4, RZ, RZ, UR8 ;  /* 0x00000008ff047e24 */ /* 0x002fe2000f8e00ff */
[----:B----4-:R-:W-:Y:S01]  /*67d0*/  MOV R7, UR7 ;  /* 0x0000000700077c02 */ /* 0x010fe20008000f00 */
[----:B------:R-:W-:Y:S01]  /*67e0*/  IMAD.U32 R6, RZ, RZ, UR6 ;  /* 0x00000006ff067e24 */ /* 0x000fe2000f8e00ff */
[----:B-----5:R-:W-:Y:S01]  /*67f0*/  MOV R11, UR5 ;  /* 0x00000005000b7c02 */ /* 0x020fe20008000f00 */
[----:B------:R-:W-:Y:S02]  /*6800*/  IMAD.U32 R10, RZ, RZ, UR4 ;  /* 0x00000004ff0a7e24 */ /* 0x000fe4000f8e00ff */
[----:B------:R-:W-:Y:S07]  /*6810*/  LEPC R20, `(.L_x_119) ;  /* 0x000000001014794e */ /* 0x000fee0000000000 */
[----:B---3--:R-:W-:Y:S05]  /*6820*/  CALL.ABS.NOINC R2 ;  /* 0x0000000002007343 */ /* 0x008fea0003c00000 */
.L_x_119:
[----:B-1----:R-:W-:Y:S01]  /*6830*/  F2FP.F16.E4M3.UNPACK_B R4, R81 ;  /* 0x00000051ff04723e */ /* 0x002fe200020006ff */
[----:B------:R-:W-:Y:S05]  /*6840*/  WARPSYNC.ALL ;  /* 0x0000000000007948 */ /* 0x000fea0003800000 */
[----:B------:R-:W-:Y:S01]  /*6850*/  R2UR UR4, R48 ;  /* 0x00000000300472ca */ /* 0x000fe200000e0000 */
[--C-:B------:R-:W-:Y:S01]  /*6860*/  HADD2.F32 R53, -RZ, R4.reuse.H0_H0 ;  /* 0x20000004ff357230 */ /* 0x100fe20000004100 */
[-C--:B------:R-:W-:Y:S01]  /*6870*/  F2FP.F16.E4M3.UNPACK_B R3, R80.reuse ;  /* 0x00000050ff03723e */ /* 0x080fe200020006ff */
[----:B------:R-:W-:Y:S01]  /*6880*/  HADD2.F32 R54, -RZ, R4.H1_H1 ;  /* 0x30000004ff367230 */ /* 0x000fe20000004100 */
[----:B------:R-:W-:Y:S01]  /*6890*/  F2FP.F16.E4M3.UNPACK_B R0, R80.H1 ;  /* 0x00000050ff00723e */ /* 0x000fe200030006ff */
[----:B------:R-:W-:Y:S01]  /*68a0*/  BSSY.RECONVERGENT B0, `(.L_x_120) ;  /* 0x000009e000007945 */ /* 0x000fe20003800200 */
[----:B------:R-:W-:Y:S01]  /*68b0*/  F2FP.F16.E4M3.UNPACK_B R64, R83.H1 ;  /* 0x00000053ff40723e */ /* 0x000fe200030006ff */
[--C-:B------:R-:W-:Y:S01]  /*68c0*/  HADD2.F32 R2, -RZ, R3.reuse.H0_H0 ;  /* 0x20000003ff027230 */ /* 0x100fe20000004100 */
[----:B---3--:R-:W-:Y:S01]  /*68d0*/  F2FP.F16.E4M3.UNPACK_B R74, R86 ;  /* 0x00000056ff4a723e */ /* 0x008fe200020006ff */
[----:B------:R-:W-:Y:S01]  /*68e0*/  HADD2.F32 R50, -RZ, R3.H1_H1 ;  /* 0x30000003ff327230 */ /* 0x000fe20000004100 */
[----:B------:R-:W-:Y:S01]  /*68f0*/  F2FP.F16.E4M3.UNPACK_B R3, R81.H1 ;  /* 0x00000051ff03723e */ /* 0x000fe200030006ff */
[--C-:B------:R-:W-:Y:S01]  /*6900*/  HADD2.F32 R51, -RZ, R0.reuse.H0_H0 ;  /* 0x20000000ff337230 */ /* 0x100fe20000004100 */
[----:B------:R-:W-:Y:S01]  /*6910*/  MOV R116, 0x10 ;  /* 0x0000001000747802 */ /* 0x000fe20000000f00 */
[----:B------:R-:W-:Y:S01]  /*6920*/  HADD2.F32 R52, -RZ, R0.H1_H1 ;  /* 0x30000000ff347230 */ /* 0x000fe20000004100 */
[-C--:B------:R-:W-:Y:S01]  /*6930*/  F2FP.F16.E4M3.UNPACK_B R0, R82.reuse ;  /* 0x00000052ff00723e */ /* 0x080fe200020006ff */
[----:B------:R-:W1:Y:S01]  /*6940*/  LDTM.x32 R4, tmem[UR4] ;  /* 0x00000004000479ee */ /* 0x000e6200082c0000 */
[----:B------:R-:W-:Y:S01]  /*6950*/  LOP3.LUT P5, RZ, R101, 0x80, RZ, 0xc0, !PT ;  /* 0x0000008065ff7812 */ /* 0x000fe200078ac0ff */
[--C-:B------:R-:W-:Y:S01]  /*6960*/  HADD2.F32 R55, -RZ, R3.reuse.H0_H0 ;  /* 0x20000003ff377230 */ /* 0x100fe20000004100 */
[----:B------:R-:W-:Y:S01]  /*6970*/  IADD3 R113, PT, PT, R100, UR49, RZ ;  /* 0x0000003164717c10 */ /* 0x000fe2000fffe0ff */
[--C-:B------:R-:W-:Y:S01]  /*6980*/  HADD2.F32 R57, -RZ, R0.reuse.H0_H0 ;  /* 0x20000000ff397230 */ /* 0x100fe20000004100 */
[----:B------:R-:W-:Y:S01]  /*6990*/  SEL R116, R116, 0xfffffff0, !P5 ;  /* 0xfffffff074747807 */ /* 0x000fe20006800000 */
[----:B------:R-:W-:Y:S01]  /*69a0*/  HADD2.F32 R58, -RZ, R0.H1_H1 ;  /* 0x30000000ff3a7230 */ /* 0x000fe20000004100 */
[----:B------:R-:W-:Y:S01]  /*69b0*/  F2FP.F16.E4M3.UNPACK_B R0, R83 ;  /* 0x00000053ff00723e */ /* 0x000fe200020006ff */
[----:B------:R-:W-:Y:S01]  /*69c0*/  HADD2.F32 R56, -RZ, R3.H1_H1 ;  /* 0x30000003ff387230 */ /* 0x000fe20000004100 */
[----:B------:R-:W-:Y:S01]  /*69d0*/  F2FP.F16.E4M3.UNPACK_B R3, R82.H1 ;  /* 0x00000052ff03723e */ /* 0x000fe200030006ff */
[----:B------:R-:W-:Y:S01]  /*69e0*/  HADD2.F32 R73, -RZ, R74.H0_H0 ;  /* 0x2000004aff497230 */ /* 0x000fe20000004100 */
[----:B------:R-:W-:Y:S01]  /*69f0*/  IADD3 R113, PT, PT, R113, R116, RZ ;  /* 0x0000007471717210 */ /* 0x000fe20007ffe0ff */
[--C-:B------:R-:W-:Y:S01]  /*6a00*/  HADD2.F32 R61, -RZ, R0.reuse.H0_H0 ;  /* 0x20000000ff3d7230 */ /* 0x100fe20000004100 */
[----:B------:R-:W-:Y:S01]  /*6a10*/  ISETP.NE.AND P0, PT, R109, RZ, PT ;  /* 0x000000ff6d00720c */ /* 0x000fe20003f05270 */
[----:B------:R-:W-:Y:S01]  /*6a20*/  HADD2.F32 R62, -RZ, R0.H1_H1 ;  /* 0x30000000ff3e7230 */ /* 0x000fe20000004100 */
[-C--:B------:R-:W-:Y:S01]  /*6a30*/  F2FP.F16.E4M3.UNPACK_B R0, R84.reuse.H1 ;  /* 0x00000054ff00723e */ /* 0x080fe200030006ff */
[--C-:B------:R-:W-:Y:S01]  /*6a40*/  HADD2.F32 R59, -RZ, R3.reuse.H0_H0 ;  /* 0x20000003ff3b7230 */ /* 0x100fe20000004100 */
[----:B------:R-:W-:Y:S01]  /*6a50*/  ISETP.NE.AND P6, PT, R117, RZ, PT ;  /* 0x000000ff7500720c */ /* 0x000fe20003fc5270 */
[----:B------:R-:W-:Y:S01]  /*6a60*/  HADD2.F32 R60, -RZ, R3.H1_H1 ;  /* 0x30000003ff3c7230 */ /* 0x000fe20000004100 */
[----:B------:R-:W-:Y:S01]  /*6a70*/  F2FP.F16.E4M3.UNPACK_B R3, R84 ;  /* 0x00000054ff03723e */ /* 0x000fe200020006ff */
[--C-:B------:R-:W-:Y:S02]  /*6a80*/  HADD2.F32 R67, -RZ, R0.reuse.H0_H0 ;  /* 0x20000000ff437230 */ /* 0x100fe40000004100 */
[----:B------:R-:W-:Y:S01]  /*6a90*/  HADD2.F32 R68, -RZ, R0.H1_H1 ;  /* 0x30000000ff447230 */ /* 0x000fe20000004100 */
[----:B------:R-:W-:Y:S01]  /*6aa0*/  F2FP.F16.E4M3.UNPACK_B R0, R85.H1 ;  /* 0x00000055ff00723e */ /* 0x000fe200030006ff */
[--C-:B------:R-:W-:Y:S02]  /*6ab0*/  HADD2.F32 R65, -RZ, R3.reuse.H0_H0 ;  /* 0x20000003ff417230 */ /* 0x100fe40000004100 */
[C---:B-1----:R-:W-:Y:S01]  /*6ac0*/  FMUL R7, R47.reuse, R7 ;  /* 0x000000072f077220 */ /* 0x042fe20000400000 */
[----:B------:R-:W-:Y:S01]  /*6ad0*/  HADD2.F32 R66, -RZ, R3.H1_H1 ;  /* 0x30000003ff427230 */ /* 0x000fe20000004100 */
[----:B------:R-:W-:Y:S01]  /*6ae0*/  F2FP.F16.E4M3.UNPACK_B R3, R85 ;  /* 0x00000055ff03723e */ /* 0x000fe200020006ff */
[--C-:B------:R-:W-:Y:S02]  /*6af0*/  HADD2.F32 R71, -RZ, R0.reuse.H0_H0 ;  /* 0x20000000ff477230 */ /* 0x100fe40000004100 */
[----:B------:R-:W-:Y:S02]  /*6b00*/  HADD2.F32 R72, -RZ, R0.H1_H1 ;  /* 0x30000000ff487230 */ /* 0x000fe40000004100 */
[----:B------:R-:W-:Y:S01]  /*6b10*/  FMUL R0, R47, R4 ;  /* 0x000000042f007220 */ /* 0x000fe20000400000 */
[--C-:B------:R-:W-:Y:S01]  /*6b20*/  HADD2.F32 R69, -RZ, R3.reuse.H0_H0 ;  /* 0x20000003ff457230 */ /* 0x100fe20000004100 */
[----:B------:R-:W-:Y:S01]  /*6b30*/  F2FP.F16.E4M3.UNPACK_B R4, R87 ;  /* 0x00000057ff04723e */ /* 0x000fe200020006ff */
[----:B------:R-:W-:Y:S01]  /*6b40*/  HADD2.F32 R70, -RZ, R3.H1_H1 ;  /* 0x30000003ff467230 */ /* 0x000fe20000004100 */
[----:B------:R-:W-:Y:S01]  /*6b50*/  F2FP.F16.E4M3.UNPACK_B R3, R86.H1 ;  /* 0x00000056ff03723e */ /* 0x000fe200030006ff */
[----:B------:R-:W-:Y:S01]  /*6b60*/  FFMA R0, R49, R2, R0 ;  /* 0x0000000231007223 */ /* 0x000fe20000000000 */
[----:B------:R-:W-:Y:S01]  /*6b70*/  FMUL R2, R47, R5 ;  /* 0x000000052f027220 */ /* 0x000fe20000400000 */
[----:B------:R-:W-:Y:S01]  /*6b80*/  HADD2.F32 R74, -RZ, R74.H1_H1 ;  /* 0x3000004aff4a7230 */ /* 0x000fe20000004100 */
[----:B------:R-:W-:Y:S01]  /*6b90*/  F2FP.F16.E4M3.UNPACK_B R5, R87.H1 ;  /* 0x00000057ff05723e */ /* 0x000fe200030006ff */
[--C-:B------:R-:W-:Y:S02]  /*6ba0*/  HADD2.F32 R75, -RZ, R3.reuse.H0_H0 ;  /* 0x20000003ff4b7230 */ /* 0x100fe40000004100 */
[----:B------:R-:W-:Y:S01]  /*6bb0*/  FFMA R2, R49, R50, R2 ;  /* 0x0000003231027223 */ /* 0x000fe20000000002 */
[----:B------:R-:W-:Y:S02]  /*6bc0*/  HADD2.F32 R76, -RZ, R3.H1_H1 ;  /* 0x30000003ff4c7230 */ /* 0x000fe40000004100 */
[C---:B------:R-:W-:Y:S01]  /*6bd0*/  FMUL R3, R47.reuse, R6 ;  /* 0x000000062f037220 */ /* 0x040fe20000400000 */
[--C-:B------:R-:W-:Y:S02]  /*6be0*/  HADD2.F32 R50, -RZ, R4.reuse.H0_H0 ;  /* 0x20000004ff327230 */ /* 0x100fe40000004100 */
[C---:B------:R-:W-:Y:S01]  /*6bf0*/  FMUL R6, R47.reuse, R11 ;  /* 0x0000000b2f067220 */ /* 0x040fe20000400000 */
[----:B------:R-:W-:Y:S01]  /*6c00*/  FMUL R11, R47, R16 ;  /* 0x000000102f0b7220 */ /* 0x000fe20000400000 */
[C---:B------:R-:W-:Y:S01]  /*6c10*/  FFMA R3, R49.reuse, R51, R3 ;  /* 0x0000003331037223 */ /* 0x040fe20000000003 */
[----:B------:R-:W-:Y:S01]  /*6c20*/  FFMA R7, R49, R52, R7 ;  /* 0x0000003431077223 */ /* 0x000fe20000000007 */
[----:B------:R-:W-:Y:S02]  /*6c30*/  HADD2.F32 R51, -RZ, R4.H1_H1 ;  /* 0x30000004ff337230 */ /* 0x000fe40000004100 */
[C---:B------:R-:W-:Y:S01]  /*6c40*/  FMUL R4, R47.reuse, R9 ;  /* 0x000000092f047220 */ /* 0x040fe20000400000 */
[--C-:B------:R-:W-:Y:S02]  /*6c50*/  HADD2.F32 R52, -RZ, R5.reuse.H0_H0 ;  /* 0x20000005ff347230 */ /* 0x100fe40000004100 */
[----:B------:R-:W-:Y:S01]  /*6c60*/  FMUL R16, R47, R21 ;  /* 0x000000152f107220 */ /* 0x000fe20000400000 */
[----:B------:R-:W-:Y:S01]  /*6c70*/  F2FP.SATFINITE.E4M3.F32.PACK_AB_MERGE_C R78, R7, R3, RZ ;  /* 0x00000003074e723e */ /* 0x000fe200048070ff */
[C---:B------:R-:W-:Y:S01]  /*6c80*/  FMUL R3, R47.reuse, R8 ;  /* 0x000000082f037220 */ /* 0x040fe20000400000 */
[----:B------:R-:W-:Y:S02]  /*6c90*/  HADD2.F32 R77, -RZ, R5.H1_H1 ;  /* 0x30000005ff4d7230 */ /* 0x000fe40000004100 */
[C---:B------:R-:W-:Y:S01]  /*6ca0*/  FMUL R7, R47.reuse, R12 ;  /* 0x0000000c2f077220 */ /* 0x040fe20000400000 */
[----:B------:R-:W-:Y:S01]  /*6cb0*/  FMUL R8, R47, R13 ;  /* 0x0000000d2f087220 */ /* 0x000fe20000400000 */
[C---:B------:R-:W-:Y:S01]  /*6cc0*/  FFMA R3, R49.reuse, R53, R3 ;  /* 0x0000003531037223 */ /* 0x040fe20000000003 */
[----:B------:R-:W-:Y:S01]  /*6cd0*/  FFMA R4, R49, R54, R4 ;  /* 0x0000003631047223 */ /* 0x000fe20000000004 */
[C---:B------:R-:W-:Y:S01]  /*6ce0*/  FMUL R12, R47.reuse, R17 ;  /* 0x000000112f0c7220 */ /* 0x040fe20000400000 */
[C---:B------:R-:W-:Y:S01]  /*6cf0*/  FMUL R5, R47.reuse, R10 ;  /* 0x0000000a2f057220 */ /* 0x040fe20000400000 */
[C---:B------:R-:W-:Y:S01]  /*6d00*/  FMUL R9, R47.reuse, R14 ;  /* 0x0000000e2f097220 */ /* 0x040fe20000400000 */
[C---:B------:R-:W-:Y:S01]  /*6d10*/  FMUL R10, R47.reuse, R15 ;  /* 0x0000000f2f0a7220 */ /* 0x040fe20000400000 */
[----:B------:R-:W-:Y:S01]  /*6d20*/  FMUL R15, R47, R20 ;  /* 0x000000142f0f7220 */ /* 0x000fe20000400000 */
[C---:B------:R-:W-:Y:S01]  /*6d30*/  FFMA R5, R49.reuse, R55, R5 ;  /* 0x0000003731057223 */ /* 0x040fe20000000005 */
[C---:B------:R-:W-:Y:S01]  /*6d40*/  FFMA R6, R49.reuse, R56, R6 ;  /* 0x0000003831067223 */ /* 0x040fe20000000006 */
[C---:B------:R-:W-:Y:S01]  /*6d50*/  FFMA R7, R49.reuse, R57, R7 ;  /* 0x0000003931077223 */ /* 0x040fe20000000007 */
[C---:B------:R-:W-:Y:S01]  /*6d60*/  FFMA R8, R49.reuse, R58, R8 ;  /* 0x0000003a31087223 */ /* 0x040fe20000000008 */
[--C-:B------:R-:W-:Y:S02]  /*6d70*/  HADD2.F32 R63, -RZ, R64.reuse.H0_H0 ;  /* 0x20000040ff3f7230 */ /* 0x100fe40000004100 */
[C---:B------:R-:W-:Y:S01]  /*6d80*/  FFMA R9, R49.reuse, R59, R9 ;  /* 0x0000003b31097223 */ /* 0x040fe20000000009 */
[----:B------:R-:W-:Y:S01]  /*6d90*/  F2FP.SATFINITE.E4M3.F32.PACK_AB_MERGE_C R5, R6, R5, RZ ;  /* 0x000000050605723e */ /* 0x000fe200048070ff */
[C---:B------:R-:W-:Y:S01]  /*6da0*/  FFMA R10, R49.reuse, R60, R10 ;  /* 0x0000003c310a7223 */ /* 0x040fe2000000000a */
[C---:B------:R-:W-:Y:S01]  /*6db0*/  FFMA R11, R49.reuse, R61, R11 ;  /* 0x0000003d310b7223 */ /* 0x040fe2000000000b */
[----:B------:R-:W-:Y:S01]  /*6dc0*/  FFMA R12, R49, R62, R12 ;  /* 0x0000003e310c7223 */ /* 0x000fe2000000000c */
[C---:B------:R-:W-:Y:S01]  /*6dd0*/  FMUL R20, R47.reuse, R25 ;  /* 0x000000192f147220 */ /* 0x040fe20000400000 */
[C---:B------:R-:W-:Y:S01]  /*6de0*/  FMUL R25, R47.reuse, R30 ;  /* 0x0000001e2f197220 */ /* 0x040fe20000400000 */
[C---:B------:R-:W-:Y:S01]  /*6df0*/  FMUL R30, R47.reuse, R35 ;  /* 0x000000232f1e7220 */ /* 0x040fe20000400000 */
[----:B------:R-:W-:Y:S01]  /*6e00*/  F2FP.SATFINITE.E4M3.F32.PACK_AB_MERGE_C R9, R10, R9, RZ ;  /* 0x000000090a09723e */ /* 0x000fe200048070ff */
[----:B------:R-:W-:Y:S02]  /*6e10*/  HADD2.F32 R64, -RZ, R64.H1_H1 ;  /* 0x30000040ff407230 */ /* 0x000fe40000004100 */
[C---:B------:R-:W-:Y:S01]  /*6e20*/  FMUL R13, R47.reuse, R18 ;  /* 0x000000122f0d7220 */ /* 0x040fe20000400000 */
[C---:B------:R-:W-:Y:S01]  /*6e30*/  FMUL R14, R47.reuse, R19 ;  /* 0x000000132f0e7220 */ /* 0x040fe20000400000 */
[C---:B------:R-:W-:Y:S01]  /*6e40*/  FMUL R17, R47.reuse, R22 ;  /* 0x000000162f117220 */ /* 0x040fe20000400000 */
[----:B------:R-:W-:Y:S01]  /*6e50*/  FMUL R18, R47, R23 ;  /* 0x000000172f127220 */ /* 0x000fe20000400000 */
[C---:B------:R-:W-:Y:S01]  /*6e60*/  FFMA R13, R49.reuse, R63, R13 ;  /* 0x0000003f310d7223 */ /* 0x040fe2000000000d */
[C---:B------:R-:W-:Y:S01]  /*6e70*/  FFMA R14, R49.reuse, R64, R14 ;  /* 0x00000040310e7223 */ /* 0x040fe2000000000e */
[----:B------:R-:W-:Y:S01]  /*6e80*/  FFMA R15, R49, R65, R15 ;  /* 0x00000041310f7223 */ /* 0x000fe2000000000f */
[----:B------:R-:W-:Y:S01]  /*6e90*/  FMUL R19, R47, R24 ;  /* 0x000000182f137220 */ /* 0x000fe20000400000 */
[C---:B------:R-:W-:Y:S01]  /*6ea0*/  FFMA R16, R49.reuse, R66, R16 ;  /* 0x0000004231107223 */ /* 0x040fe20000000010 */
[----:B------:R-:W-:Y:S01]  /*6eb0*/  FFMA R17, R49, R67, R17 ;  /* 0x0000004331117223 */ /* 0x000fe20000000011 */
[----:B------:R-:W-:Y:S01]  /*6ec0*/  F2FP.SATFINITE.E4M3.F32.PACK_AB_MERGE_C R13, R14, R13, RZ ;  /* 0x0000000d0e0d723e */ /* 0x000fe200048070ff */
[C---:B------:R-:W-:Y:S01]  /*6ed0*/  FMUL R21, R47.reuse, R26 ;  /* 0x0000001a2f157220 */ /* 0x040fe20000400000 */
[----:B------:R-:W-:Y:S01]  /*6ee0*/  FMUL R22, R47, R27 ;  /* 0x0000001b2f167220 */ /* 0x000fe20000400000 */
[C---:B------:R-:W-:Y:S01]  /*6ef0*/  FFMA R18, R49.reuse, R68, R18 ;  /* 0x0000004431127223 */ /* 0x040fe20000000012 */
[----:B------:R-:W-:Y:S01]  /*6f00*/  FFMA R19, R49, R69, R19 ;  /* 0x0000004531137223 */ /* 0x000fe20000000013 */
[----:B------:R-:W-:Y:S01]  /*6f10*/  FMUL R23, R47, R28 ;  /* 0x0000001c2f177220 */ /* 0x000fe20000400000 */
[----:B------:R-:W-:Y:S01]  /*6f20*/  FFMA R20, R49, R70, R20 ;  /* 0x0000004631147223 */ /* 0x000fe20000000014 */
[----:B------:R-:W-:Y:S01]  /*6f30*/  FMUL R24, R47, R29 ;  /* 0x0000001d2f187220 */ /* 0x000fe20000400000 */
[C---:B------:R-:W-:Y:S01]  /*6f40*/  FFMA R21, R49.reuse, R71, R21 ;  /* 0x0000004731157223 */ /* 0x040fe20000000015 */
[----:B------:R-:W-:Y:S01]  /*6f50*/  FFMA R22, R49, R72, R22 ;  /* 0x0000004831167223 */ /* 0x000fe20000000016 */
[C---:B------:R-:W-:Y:S01]  /*6f60*/  FMUL R26, R47.reuse, R31 ;  /* 0x0000001f2f1a7220 */ /* 0x040fe20000400000 */
[----:B------:R-:W-:Y:S01]  /*6f70*/  FMUL R27, R47, R32 ;  /* 0x000000202f1b7220 */ /* 0x000fe20000400000 */
[----:B------:R-:W-:Y:S01]  /*6f80*/  FFMA R23, R49, R73, R23 ;  /* 0x0000004931177223 */ /* 0x000fe20000000017 */
[----:B------:R-:W-:Y:S01]  /*6f90*/  FMUL R28, R47, R33 ;  /* 0x000000212f1c7220 */ /* 0x000fe20000400000 */
[----:B------:R-:W-:Y:S01]  /*6fa0*/  FFMA R24, R49, R74, R24 ;  /* 0x0000004a31187223 */ /* 0x000fe20000000018 */
[----:B------:R-:W-:Y:S01]  /*6fb0*/  FMUL R29, R47, R34 ;  /* 0x000000222f1d7220 */ /* 0x000fe20000400000 */
[C---:B------:R-:W-:Y:S01]  /*6fc0*/  FFMA R25, R49.reuse, R75, R25 ;  /* 0x0000004b31197223 */ /* 0x040fe20000000019 */
[C---:B------:R-:W-:Y:S01]  /*6fd0*/  FFMA R26, R49.reuse, R76, R26 ;  /* 0x0000004c311a7223 */ /* 0x040fe2000000001a */
[C---:B------:R-:W-:Y:S01]  /*6fe0*/  FFMA R27, R49.reuse, R50, R27 ;  /* 0x00000032311b7223 */ /* 0x040fe2000000001b */
[C---:B------:R-:W-:Y:S01]  /*6ff0*/  FFMA R28, R49.reuse, R51, R28 ;  /* 0x00000033311c7223 */ /* 0x040fe2000000001c */
[----:B------:R-:W-:Y:S01]  /*7000*/  F2FP.SATFINITE.E4M3.F32.PACK_AB_MERGE_C R17, R18, R17, RZ ;  /* 0x000000111211723e */ /* 0x000fe200048070ff */
[C---:B------:R-:W-:Y:S01]  /*7010*/  FFMA R29, R49.reuse, R52, R29 ;  /* 0x00000034311d7223 */ /* 0x040fe2000000001d */
[----:B------:R-:W-:Y:S01]  /*7020*/  F2FP.SATFINITE.E4M3.F32.PACK_AB_MERGE_C R21, R22, R21, RZ ;  /* 0x000000151615723e */ /* 0x000fe200048070ff */
[----:B------:R-:W-:Y:S01]  /*7030*/  FFMA R30, R49, R77, R30 ;  /* 0x0000004d311e7223 */ /* 0x000fe2000000001e */
[----:B------:R-:W-:Y:S02]  /*7040*/  F2FP.SATFINITE.E4M3.F32.PACK_AB_MERGE_C R32, R2, R0, R78 ;  /* 0x000000000220723e */ /* 0x000fe4000480704e */
[----:B------:R-:W-:Y:S02]  /*7050*/  F2FP.SATFINITE.E4M3.F32.PACK_AB_MERGE_C R33, R4, R3, R5 ;  /* 0x000000030421723e */ /* 0x000fe40004807005 */
[----:B------:R-:W-:Y:S02]  /*7060*/  F2FP.SATFINITE.E4M3.F32.PACK_AB_MERGE_C R34, R8, R7, R9 ;  /* 0x000000070822723e */ /* 0x000fe40004807009 */
[----:B------:R-:W-:Y:S02]  /*7070*/  F2FP.SATFINITE.E4M3.F32.PACK_AB_MERGE_C R35, R12, R11, R13 ;  /* 0x0000000b0c23723e */ /* 0x000fe4000480700d */
[----:B------:R-:W-:Y:S02]  /*7080*/  F2FP.SATFINITE.E4M3.F32.PACK_AB_MERGE_C R16, R16, R15, R17 ;  /* 0x0000000f1010723e */ /* 0x000fe40004807011 */
[----:B------:R-:W-:Y:S01]  /*7090*/  F2FP.SATFINITE.E4M3.F32.PACK_AB_MERGE_C R17, R20, R19, R21 ;  /* 0x000000131411723e */ /* 0x000fe20004807015 */
[----:B------:R1:W-:Y:S01]  /*70a0*/  STS.128 [R100+UR49+0x4200], R32 ;  /* 0x0042002064007988 */ /* 0x0003e20008000c31 */
[----:B------:R-:W-:Y:S02]  /*70b0*/  F2FP.SATFINITE.E4M3.F32.PACK_AB_MERGE_C R18, R26, R25, RZ ;  /* 0x000000191a12723e */ /* 0x000fe400048070ff */
[----:B------:R-:W-:Y:S02]  /*70c0*/  F2FP.SATFINITE.E4M3.F32.PACK_AB_MERGE_C R19, R30, R29, RZ ;  /* 0x0000001d1e13723e */ /* 0x000fe400048070ff */
[----:B------:R-:W-:Y:S02]  /*70d0*/  F2FP.SATFINITE.E4M3.F32.PACK_AB_MERGE_C R18, R24, R23, R18 ;  /* 0x000000171812723e */ /* 0x000fe40004807012 */
[----:B------:R-:W-:Y:S02]  /*70e0*/  F2FP.SATFINITE.E4M3.F32.PACK_AB_MERGE_C R19, R28, R27, R19 ;  /* 0x0000001b1c13723e */ /* 0x000fe40004807013 */
[----:B------:R-:W-:Y:S02]  /*70f0*/  LEA R0, R105, UR49, 0x3 ;  /* 0x0000003169007c11 */ /* 0x000fe4000f8e18ff */
[----:B------:R-:W-:Y:S01]  /*7100*/  @P6 SHF.L.U32 R2, R104, 0x1f, RZ ;  /* 0x0000001f68026819 */ /* 0x000fe200000006ff */
[----:B------:R1:W-:Y:S01]  /*7110*/  STS.128 [R113+0x4200], R16 ;  /* 0x0042001071007388 */ /* 0x0003e20000000c00 */
[----:B------:R-:W-:Y:S01]  /*7120*/  @!PT LDS RZ, [RZ] ;  /* 0x00000000fffff984 */ /* 0x000fe20000000800 */
[----:B------:R-:W-:Y:S01]  /*7130*/  @!PT LDS RZ, [RZ] ;  /* 0x00000000fffff984 */ /* 0x000fe20000000800 */
[----:B------:R-:W-:Y:S01]  /*7140*/  @!PT LDS RZ, [RZ] ;  /* 0x00000000fffff984 */ /* 0x000fe20000000800 */
[----:B------:R-:W-:Y:S01]  /*7150*/  @!PT LDS RZ, [RZ] ;  /* 0x00000000fffff984 */ /* 0x000fe20000000800 */
[----:B------:R2:W-:Y:S07]  /*7160*/  MEMBAR.ALL.CTA ;  /* 0x0000000000007992 */ /* 0x0005ee0000008000 */
[----:B--2---:R-:W2:Y:S02]  /*7170*/  FENCE.VIEW.ASYNC.S ;  /* 0x00000000000073c6 */ /* 0x004ea40000000000 */
[----:B--2---:R-:W-:Y:S06]  /*7180*/  BAR.SYNC.DEFER_BLOCKING 0x1, 0x80 ;  /* 0x0042000000007b1d */ /* 0x004fec0000010000 */
[----:B------:R-:W-:Y:S05]  /*7190*/  @P0 BRA `(.L_x_121) ;  /* 0x0000000000380947 */ /* 0x000fea0003800000 */
[----:B------:R-:W-:Y:S02]  /*71a0*/  UIADD3 UR4, UPT, UPT, UR49, 0x4200, URZ ;  /* 0x0000420031047890 */ /* 0x000fe4000fffe0ff */
[----:B------:R-:W-:Y:S01]  /*71b0*/  UIADD3 UR8, UP0, UPT, UR52, 0x680, URZ ;  /* 0x0000068034087890 */ /* 0x000fe2000ff1e0ff */
[----:B------:R-:W-:Y:S01]  /*71c0*/  UMOV UR43, UR36 ;  /* 0x00000024002b7c82 */ /* 0x000fe20008000000 */
[----:B------:R-:W-:Y:S02]  /*71d0*/  UIADD3 UR5, UPT, UPT, UR41, 0x80, URZ ;  /* 0x0000008029057890 */ /* 0x000fe4000fffe0ff */
[----:B------:R-:W-:Y:S01]  /*71e0*/  MOV R108, UR4 ;  /* 0x00000004006c7c02 */ /* 0x000fe20008000f00 */
[----:B------:R-:W-:Y:S02]  /*71f0*/  UIADD3.X UR9, UPT, UPT, URZ, UR53, URZ, UP0, !UPT ;  /* 0x00000035ff097290 */ /* 0x000fe400087fe4ff */
[----:B------:R-:W-:Y:S01]  /*7200*/  UIADD3 UR4, UPT, UPT, UR49, 0x4a00, URZ ;  /* 0x00004a0031047890 */ /* 0x000fe2000fffe0ff */
[----:B------:R-:W-:Y:S01]  /*7210*/  R2UR UR40, R108 ;  /* 0x000000006c2872ca */ /* 0x000fe200000e0000 */
[----:B------:R-:W-:Y:S01]  /*7220*/  UMOV UR6, UR42 ;  /* 0x0000002a00067c82 */ /* 0x000fe20008000000 */
[----:B------:R-:W-:Y:S11]  /*7230*/  UMOV UR7, UR36 ;  /* 0x0000002400077c82 */ /* 0x000ff60008000000 */
[----:B------:R2:W-:Y:S01]  /*7240*/  UTMASTG.3D [UR40], [UR8] ;  /* 0x00000028080073b5 */ /* 0x0005e20008010000 */
[----:B------:R2:W-:Y:S01]  /*7250*/  UTMASTG.3D [UR4], [UR8] ;  /* 0x00000004080073b5 */ /* 0x0005e20008010000 */
[----:B------:R0:W-:Y:S01]  /*7260*/  UTMACMDFLUSH ;  /* 0x00000000000079b7 */ /* 0x0001e20000000000 */
[----:B--2---:R-:W-:Y:S04]  /*7270*/  DEPBAR.LE SB0, 0x1 ;  /* 0x000080400000791a */ /* 0x004fe80000000000 */
.L_x_121:
[----:B------:R-:W-:Y:S05]  /*7280*/  BSYNC.RECONVERGENT B0 ;  /* 0x0000000000007941 */ /* 0x000fea0003800200 */
.L_x_120:
[----:B------:R-:W-:Y:S06]  /*7290*/  BAR.SYNC.DEFER_BLOCKING 0x1, 0x80 ;  /* 0x0042000000007b1d */ /* 0x000fec0000010000 */
[----:B------:R-:W2:Y:S01]  /*72a0*/  @P6 SYNCS.PHASECHK.TRANS64.TRYWAIT P0, [R0+URZ+0x80], R2 ;  /* 0x00008002000065a7 */ /* 0x000ea200080011ff */
[----:B------:R-:W-:Y:S01]  /*72b0*/  BSSY B1, `(.L_x_122) ;  /* 0x0000021000017945 */ /* 0x000fe20003800000 */
[----:B--2---:R-:W-:Y:S03]  /*72c0*/  @P6 SEL R114, RZ, 0x1, !P0 ;  /* 0x00000001ff726807 */ /* 0x004fe60004000000 */
[----:B------:R-:W-:Y:S05]  /*72d0*/  @!P6 BRA `(.L_x_123) ;  /* 0x000000000078e947 */ /* 0x000fea0003800000 */
[----:B------:R-:W-:Y:S01]  /*72e0*/  ISETP.NE.AND P1, PT, R115, RZ, PT ;  /* 0x000000ff7300720c */ /* 0x000fe20003f25270 */
[----:B------:R-:W-:Y:S01]  /*72f0*/  BSSY B0, `(.L_x_124) ;  /* 0x0000009000007945 */ /* 0x000fe20003800000 */
[----:B------:R-:W-:Y:S11]  /*7300*/  ISETP.NE.AND P0, PT, R114, RZ, PT ;  /* 0x000000ff7200720c */ /* 0x000ff60003f05270 */
[----:B------:R-:W-:Y:S05]  /*7310*/  @P1 IMAD R2, R105, 0x1000, R100 ;  /* 0x0000100069021824 */ /* 0x000fea00078e0264 */
[----:B------:R-:W-:Y:S05]  /*7320*/  @P1 IADD3 R4, PT, PT, R2, UR49, RZ ;  /* 0x0000003102041c10 */ /* 0x000fea000fffe0ff */
[----:B------:R-:W-:Y:S01]  /*7330*/  @P1 IMAD.IADD R4, R4, 0x1, R116 ;  /* 0x0000000104041824 */ /* 0x000fe200078e0274 */
[----:B------:R-:W-:Y:S06]  /*7340*/  @P0 BRA `(.L_x_125) ;  /* 0x00000000000c0947 */ /* 0x000fec0003800000 */
[----:B------:R-:W-:Y:S04]  /*7350*/  SHF.L.U32 R3, R104, 0x1f, RZ ;  /* 0x0000001f68037819 */ /* 0x000fe800000006ff */
[----:B------:R-:W2:Y:S02]  /*7360*/  SYNCS.PHASECHK.TRANS64.TRYWAIT P0, [R0+URZ+0x80], R3 ;  /* 0x00008003000075a7 */ /* 0x000ea400080011ff */
[----:B--2---:R-:W-:Y:S05]  /*7370*/  @!P0 BRA `(.L_x_126) ;  /* 0x0000003400a48947 */ /* 0x004fea0003800000 */
.L_x_125:
[----:B------:R-:W-:Y:S05]  /*7380*/  BSYNC B0 ;  /* 0x0000000000007941 */ /* 0x000fea0003800000 */
.L_x_124:
[----:B------:R-:W-:Y:S01]  /*7390*/  ISETP.NE.AND P0, PT, R115, RZ, PT ;  /* 0x000000ff7300720c */ /* 0x000fe20003f05270 */
[----:B------:R-:W-:Y:S11]  /*73a0*/  VIADD R105, R105, 0x1 ;  /* 0x0000000169697836 */ /* 0x000ff60000000000 */
[----:B------:R-:W-:Y:S01]  /*73b0*/  @!UPT UIADD3 URZ, UPT, UPT, URZ, URZ, URZ ;  /* 0x000000fffffff290 */ /* 0x000fe2000fffe0ff */
[----:B------:R3:W4:Y:S04]  /*73c0*/  @P0 LDS.128 R80, [R2+UR49+0x200] ;  /* 0x0002003102500984 */ /* 0x0007280008000c00 */
[----:B------:R1:W1:Y:S01]  /*73d0*/  @P0 LDS.128 R84, [R4+0x200] ;  /* 0x0002000004540984 */ /* 0x0002620000000c00 */
[C---:B------:R-:W-:Y:S01]  /*73e0*/  ISETP.NE.AND P0, PT, R105.reuse, 0x4, PT ;  /* 0x000000046900780c */ /* 0x040fe20003f05270 */
[----:B------:R-:W-:Y:S01]  /*73f0*/  @!PT LDS RZ, [RZ] ;  /* 0x00000000fffff984 */ /* 0x000fe20000000800 */
[----:B------:R-:W-:Y:S01]  /*7400*/  @!PT LDS RZ, [RZ] ;  /* 0x00000000fffff984 */ /* 0x000fe20000000800 */
[----:B------:R-:W-:Y:S01]  /*7410*/  @!PT LDS RZ, [RZ] ;  /* 0x00000000fffff984 */ /* 0x000fe20000000800 */
[----:B------:R-:W-:Y:S01]  /*7420*/  @!PT LDS RZ, [RZ] ;  /* 0x00000000fffff984 */ /* 0x000fe20000000800 */
[----:B------:R5:W-:Y:S06]  /*7430*/  MEMBAR.ALL.CTA ;  /* 0x0000000000007992 */ /* 0x000bec0000008000 */
[----:B-----5:R-:W5:Y:S01]  /*7440*/  FENCE.VIEW.ASYNC.S ;  /* 0x00000000000073c6 */ /* 0x020f620000000000 */
[----:B------:R-:W-:Y:S01]  /*7450*/  SEL R105, R105, RZ, P0 ;  /* 0x000000ff69697207 */ /* 0x000fe20000000000 */
[----:B---3--:R-:W-:Y:S02]  /*7460*/  VIADD R2, R0, 0xa0 ;  /* 0x000000a000027836 */ /* 0x008fe40000000000 */
[----:B--2---:R-:W-:Y:S05]  /*7470*/  IMAD.U32 R0, RZ, RZ, UR37 ;  /* 0x00000025ff007e24 */ /* 0x004fea000f8e00ff */
[----:B------:R-:W-:Y:S04]  /*7480*/  PRMT R0, R0, 0x654, R2 ;  /* 0x0000065400007816 */ /* 0x000fe80000000002 */
[----:B-----5:R2:W-:Y:S02]  /*7490*/  SYNCS.ARRIVE.TRANS64.RED.A1T0 RZ, [R0+URZ], RZ ;  /* 0x000000ff00ff79a7 */ /* 0x0205e400081004ff */
[----:B--2---:R-:W-:Y:S04]  /*74a0*/  SEL R0, RZ, 0x1, P0 ;  /* 0x00000001ff007807 */ /* 0x004fe80000000000 */
[----:B-1--4-:R-:W-:Y:S02]  /*74b0*/  LOP3.LUT R104, R104, R0, RZ, 0x3c, !PT ;  /* 0x0000000068687212 */ /* 0x012fe400078e3cff */
.L_x_123:
[----:B------:R-:W-:Y:S05]  /*74c0*/  BSYNC B1 ;  /* 0x0000000000017941 */ /* 0x000fea0003800000 */
.L_x_122:
[----:B------:R-:W-:Y:S05]  /*74d0*/  VIADD R0, R48, 0x20 ;  /* 0x0000002030007836 */ /* 0x000fea0000000000 */
[----:B------:R-:W-:Y:S04]  /*74e0*/  SHF.R.U32.HI R0, RZ, 0x15, R0 ;  /* 0x00000015ff007819 */ /* 0x000fe80000011600 */
[----:B------:R-:W-:Y:S11]  /*74f0*/  LOP3.LUT P0, RZ, R0, 0x3, R102, 0x48, !PT ;  /* 0x0000000300ff7812 */ /* 0x000ff60007804866 */
[----:B------:R-:W-:Y:S02]  /*7500*/  @!UPT UIADD3 URZ, UPT, UPT, URZ, URZ, URZ ;  /* 0x000000fffffff290 */ /* 0x000fe4000fffe0ff */
[----:B------:R-:W-:Y:S05]  /*7510*/  @!P0 BRA `(.L_x_127) ;  /* 0x0000000000408947 */ /* 0x000fea0003800000 */
[----:B------:R-:W2:Y:S01]  /*7520*/  LDCU.64 UR8, c[0x4][0x78] ;  /* 0x01000f00ff0877ac */ /* 0x000ea20008000a00 */
[----:B------:R-:W-:Y:S01]  /*7530*/  MOV R3, 0x0 ;  /* 0x0000000000037802 */ /* 0x000fe20000000f00 */
[----:B------:R-:W-:Y:S02]  /*7540*/  HFMA2 R12, -RZ, RZ, 0, 5.9604644775390625e-08 ;  /* 0x00000001ff0c7431 */ /* 0x000fe400000001ff */
[----:B------:R-:W-:Y:S02]  /*7550*/  IMAD.MOV.U32 R8, RZ, RZ, 0x192 ;  /* 0x00000192ff087424 */ /* 0x000fe400078e00ff */
[----:B------:R-:W-:Y:S01]  /*7560*/  IMAD.MOV.U32 R13, RZ, RZ, RZ ;  /* 0x000000ffff0d7224 */ /* 0x000fe200078e00ff */
[----:B------:R-:W3:Y:S01]  /*7570*/  LDCU.64 UR6, c[0x4][0x80] ;  /* 0x01001000ff0677ac */ /* 0x000ee20008000a00 */
[----:B------:R-:W4:Y:S01]  /*7580*/  LDC.64 R2, c[0x4][R3] ;  /* 0x0100000003027b82 */ /* 0x000f220000000a00 */
[----:B------:R-:W5:Y:S01]  /*7590*/  LDCU.64 UR4, c[0x4][0x18] ;  /* 0x01000300ff0477ac */ /* 0x000f620008000a00 */
[----:B--2---:R-:W-:Y:S01]  /*75a0*/  MOV R5, UR9 ;  /* 0x0000000900057c02 */ /* 0x004fe20008000f00 */
[----:B------:R-:W-:Y:S01]  /*75b0*/  IMAD.U32 R4, RZ, RZ, UR8 ;  /* 0x00000008ff047e24 */ /* 0x000fe2000f8e00ff */
[----:B---3--:R-:W-:Y:S01]  /*75c0*/  MOV R7, UR7 ;  /* 0x0000000700077c02 */ /* 0x008fe20008000f00 */
[----:B------:R-:W-:Y:S01]  /*75d0*/  IMAD.U32 R6, RZ, RZ, UR6 ;  /* 0x00000006ff067e24 */ /* 0x000fe2000f8e00ff */
[----:B-----5:R-:W-:Y:S01]  /*75e0*/  MOV R11, UR5 ;  /* 0x00000005000b7c02 */ /* 0x020fe20008000f00 */
[----:B------:R-:W-:Y:S02]  /*75f0*/  IMAD.U32 R10, RZ, RZ, UR4 ;  /* 0x00000004ff0a7e24 */ /* 0x000fe4000f8e00ff */
[----:B------:R-:W-:Y:S07]  /*7600*/  LEPC R20, `(.L_x_127) ;  /* 0x000000001014794e */ /* 0x000fee0000000000 */
[----:B-1--4-:R-:W-:Y:S05]  /*7610*/  CALL.ABS.NOINC R2 ;  /* 0x0000000002007343 */ /* 0x012fea0003c00000 */
.L_x_127:
[-C--:B------:R-:W-:Y:S01]  /*7620*/  F2FP.F16.E4M3.UNPACK_B R0, R81.reuse ;  /* 0x00000051ff00723e */ /* 0x080fe200020006ff */
[----:B------:R-:W-:Y:S05]  /*7630*/  WARPSYNC.ALL ;  /* 0x0000000000007948 */ /* 0x000fea0003800000 */
[----:B------:R-:W-:Y:S01]  /*7640*/  R2UR UR4, R48 ;  /* 0x00000000300472ca */ /* 0x000fe200000e0000 */
[--C-:B------:R-:W-:Y:S01]  /*7650*/  HADD2.F32 R54, -RZ, R0.reuse.H0_H0 ;  /* 0x20000000ff367230 */ /* 0x100fe20000004100 */
[-C--:B------:R-:W-:Y:S01]  /*7660*/  F2FP.F16.E4M3.UNPACK_B R2, R80.reuse.H1 ;  /* 0x00000050ff02723e */ /* 0x080fe200030006ff */
[----:B------:R-:W-:Y:S01]  /*7670*/  HADD2.F32 R55, -RZ, R0.H1_H1 ;  /* 0x30000000ff377230 */ /* 0x000fe20000004100 */
[----:B------:R-:W-:Y:S01]  /*7680*/  F2FP.F16.E4M3.UNPACK_B R0, R81.H1 ;  /* 0x00000051ff00723e */ /* 0x000fe200030006ff */
[----:B------:R-:W-:Y:S01]  /*7690*/  BSSY.RECONVERGENT B0, `(.L_x_128) ;  /* 0x0000099000007945 */ /* 0x000fe20003800200 */
[----:B------:R-:W-:Y:S01]  /*76a0*/  F2FP.F16.E4M3.UNPACK_B R3, R80 ;  /* 0x00000050ff03723e */ /* 0x000fe200020006ff */
[----:B------:R-:W-:Y:S01]  /*76b0*/  HADD2.F32 R52, -RZ, R2.H0_H0 ;  /* 0x20000002ff347230 */ /* 0x000fe20000004100 */
[----:B------:R-:W-:Y:S01]  /*76c0*/  ISETP.NE.AND P0, PT, R109, RZ, PT ;  /* 0x000000ff6d00720c */ /* 0x000fe20003f05270 */
[--C-:B------:R-:W-:Y:S01]  /*76d0*/  HADD2.F32 R56, -RZ, R0.reuse.H0_H0 ;  /* 0x20000000ff387230 */ /* 0x100fe20000004100 */
[----:B------:R-:W-:Y:S01]  /*76e0*/  ISETP.NE.AND P6, PT, R117, RZ, PT ;  /* 0x000000ff7500720c */ /* 0x000fe20003fc5270 */
[----:B------:R-:W-:Y:S01]  /*76f0*/  HADD2.F32 R57, -RZ, R0.H1_H1 ;  /* 0x30000000ff397230 */ /* 0x000fe20000004100 */
[-C--:B------:R-:W-:Y:S01]  /*7700*/  F2FP.F16.E4M3.UNPACK_B R0, R83.reuse ;  /* 0x00000053ff00723e */ /* 0x080fe200020006ff */
[----:B-1----:R-:W1:Y:S01]  /*7710*/  LDTM.x32 R4, tmem[UR4+0x20] ;  /* 0x00002004000479ee */ /* 0x002e6200082c0000 */
[----:B------:R-:W-:Y:S01]  /*7720*/  HADD2.F32 R53, -RZ, R2.H1_H1 ;  /* 0x30000002ff357230 */ /* 0x000fe20000004100 */
[----:B------:R-:W-:Y:S01]  /*7730*/  F2FP.F16.E4M3.UNPACK_B R2, R82.H1 ;  /* 0x00000052ff02723e */ /* 0x000fe200030006ff */
[--C-:B------:R-:W-:Y:S02]  /*7740*/  HADD2.F32 R50, -RZ, R3.reuse.H0_H0 ;  /* 0x20000003ff327230 */ /* 0x100fe40000004100 */
[--C-:B------:R-:W-:Y:S02]  /*7750*/  HADD2.F32 R62, -RZ, R0.reuse.H0_H0 ;  /* 0x20000000ff3e7230 */ /* 0x100fe40000004100 */
[----:B------:R-:W-:Y:S01]  /*7760*/  HADD2.F32 R63, -RZ, R0.H1_H1 ;  /* 0x30000000ff3f7230 */ /* 0x000fe20000004100 */
[----:B------:R-:W-:Y:S01]  /*7770*/  F2FP.F16.E4M3.UNPACK_B R0, R84.H1 ;  /* 0x00000054ff00723e */ /* 0x000fe200030006ff */
[--C-:B------:R-:W-:Y:S02]  /*7780*/  HADD2.F32 R60, -RZ, R2.reuse.H0_H0 ;  /* 0x20000002ff3c7230 */ /* 0x100fe40000004100 */
[----:B------:R-:W-:Y:S01]  /*7790*/  HADD2.F32 R61, -RZ, R2.H1_H1 ;  /* 0x30000002ff3d7230 */ /* 0x000fe20000004100 */
[----:B------:R-:W-:Y:S01]  /*77a0*/  F2FP.F16.E4M3.UNPACK_B R2, R83.H1 ;  /* 0x00000053ff02723e */ /* 0x000fe200030006ff */
[----:B------:R-:W-:Y:S01]  /*77b0*/  HADD2.F32 R51, -RZ, R3.H1_H1 ;  /* 0x30000003ff337230 */ /* 0x000fe20000004100 */
[----:B------:R-:W-:Y:S01]  /*77c0*/  F2FP.F16.E4M3.UNPACK_B R3, R82 ;  /* 0x00000052ff03723e */ /* 0x000fe200020006ff */
[--C-:B------:R-:W-:Y:S02]  /*77d0*/  HADD2.F32 R68, -RZ, R0.reuse.H0_H0 ;  /* 0x20000000ff447230 */ /* 0x100fe40000004100 */
[----:B------:R-:W-:Y:S01]  /*77e0*/  HADD2.F32 R69, -RZ, R0.H1_H1 ;  /* 0x30000000ff457230 */ /* 0x000fe20000004100 */
[-C--:B------:R-:W-:Y:S01]  /*77f0*/  F2FP.F16.E4M3.UNPACK_B R0, R85.reuse.H1 ;  /* 0x00000055ff00723e */ /* 0x080fe200030006ff */
[--C-:B------:R-:W-:Y:S02]  /*7800*/  HADD2.F32 R64, -RZ, R2.reuse.H0_H0 ;  /* 0x20000002ff407230 */ /* 0x100fe40000004100 */
[----:B------:R-:W-:Y:S01]  /*7810*/  HADD2.F32 R65, -RZ, R2.H1_H1 ;  /* 0x30000002ff417230 */ /* 0x000fe20000004100 */
[----:B------:R-:W-:Y:S01]  /*7820*/  F2FP.F16.E4M3.UNPACK_B R2, R85 ;  /* 0x00000055ff02723e */ /* 0x000fe200020006ff */
[--C-:B------:R-:W-:Y:S02]  /*7830*/  HADD2.F32 R58, -RZ, R3.reuse.H0_H0 ;  /* 0x20000003ff3a7230 */ /* 0x100fe40000004100 */
[C---:B-1----:R-:W-:Y:S01]  /*7840*/  FMUL R7, R47.reuse, R7 ;  /* 0x000000072f077220 */ /* 0x042fe20000400000 */
[----:B------:R-:W-:Y:S01]  /*7850*/  HADD2.F32 R59, -RZ, R3.H1_H1 ;  /* 0x30000003ff3b7230 */ /* 0x000fe20000004100 */
[----:B------:R-:W-:Y:S01]  /*7860*/  F2FP.F16.E4M3.UNPACK_B R3, R84 ;  /* 0x00000054ff03723e */ /* 0x000fe200020006ff */
[--C-:B------:R-:W-:Y:S02]  /*7870*/  HADD2.F32 R72, -RZ, R0.reuse.H0_H0 ;  /* 0x20000000ff487230 */ /* 0x100fe40000004100 */
[C---:B------:R-:W-:Y:S01]  /*7880*/  FMUL R11, R47.reuse, R11 ;  /* 0x0000000b2f0b7220 */ /* 0x040fe20000400000 */
[----:B------:R-:W-:Y:S01]  /*7890*/  HADD2.F32 R73, -RZ, R0.H1_H1 ;  /* 0x30000000ff497230 */ /* 0x000fe20000004100 */
[----:B------:R-:W-:Y:S01]  /*78a0*/  F2FP.F16.E4M3.UNPACK_B R0, R87 ;  /* 0x00000057ff00723e */ /* 0x000fe200020006ff */
[--C-:B------:R-:W-:Y:S02]  /*78b0*/  HADD2.F32 R70, -RZ, R2.reuse.H0_H0 ;  /* 0x20000002ff467230 */ /* 0x100fe40000004100 */
[C---:B------:R-:W-:Y:S01]  /*78c0*/  FMUL R15, R47.reuse, R15 ;  /* 0x0000000f2f0f7220 */ /* 0x040fe20000400000 */
[----:B------:R-:W-:Y:S01]  /*78d0*/  HADD2.F32 R71, -RZ, R2.H1_H1 ;  /* 0x30000002ff477230 */ /* 0x000fe20000004100 */
[-C--:B------:R-:W-:Y:S01]  /*78e0*/  F2FP.F16.E4M3.UNPACK_B R2, R86.reuse.H1 ;  /* 0x00000056ff02723e */ /* 0x080fe200030006ff */
[--C-:B------:R-:W-:Y:S02]  /*78f0*/  HADD2.F32 R66, -RZ, R3.reuse.H0_H0 ;  /* 0x20000003ff427230 */ /* 0x100fe40000004100 */
[----:B------:R-:W-:Y:S01]  /*7900*/  HADD2.F32 R67, -RZ, R3.H1_H1 ;  /* 0x30000003ff437230 */ /* 0x000fe20000004100 */
[----:B------:R-:W-:Y:S01]  /*7910*/  F2FP.F16.E4M3.UNPACK_B R3, R86 ;  /* 0x00000056ff03723e */ /* 0x000fe200020006ff */
[--C-:B------:R-:W-:Y:S02]  /*7920*/  HADD2.F32 R78, -RZ, R0.reuse.H0_H0 ;  /* 0x20000000ff4e7230 */ /* 0x100fe40000004100 */
[----:B------:R-:W-:Y:S02]  /*7930*/  HADD2.F32 R79, -RZ, R0.H1_H1 ;  /* 0x30000000ff4f7230 */ /* 0x000fe40000004100 */
[C---:B------:R-:W-:Y:S01]  /*7940*/  FMUL R0, R47.reuse, R4 ;  /* 0x000000042f007220 */ /* 0x040fe20000400000 */
[--C-:B------:R-:W-:Y:S02]  /*7950*/  HADD2.F32 R76, -RZ, R2.reuse.H0_H0 ;  /* 0x20000002ff4c7230 */ /* 0x100fe40000004100 */
[----:B------:R-:W-:Y:S01]  /*7960*/  FMUL R4, R47, R8 ;  /* 0x000000082f047220 */ /* 0x000fe20000400000 */
[----:B------:R-:W-:Y:S02]  /*7970*/  HADD2.F32 R77, -RZ, R2.H1_H1 ;  /* 0x30000002ff4d7230 */ /* 0x000fe40000004100 */
[----:B------:R-:W-:Y:S01]  /*7980*/  FFMA R0, R49, R50, R0 ;  /* 0x0000003231007223 */ /* 0x000fe20000000000 */
[--C-:B------:R-:W-:Y:S02]  /*7990*/  HADD2.F32 R74, -RZ, R3.reuse.H0_H0 ;  /* 0x20000003ff4a7230 */ /* 0x100fe40000004100 */
[C---:B------:R-:W-:Y:S01]  /*79a0*/  FMUL R2, R47.reuse, R5 ;  /* 0x000000052f027220 */ /* 0x040fe20000400000 */
[----:B------:R-:W-:Y:S02]  /*79b0*/  HADD2.F32 R75, -RZ, R3.H1_H1 ;  /* 0x30000003ff4b7230 */ /* 0x000fe40000004100 */
[C---:B------:R-:W-:Y:S01]  /*79c0*/  FMUL R5, R47.reuse, R9 ;  /* 0x000000092f057220 */ /* 0x040fe20000400000 */
[----:B------:R-:W-:Y:S01]  /*79d0*/  FMUL R8, R47, R12 ;  /* 0x0000000c2f087220 */ /* 0x000fe20000400000 */
[----:B------:R-:W-:Y:S01]  /*79e0*/  FFMA R2, R49, R51, R2 ;  /* 0x0000003331027223 */ /* 0x000fe20000000002 */
[C---:B------:R-:W-:Y:S01]  /*79f0*/  FMUL R9, R47.reuse, R13 ;  /* 0x0000000d2f097220 */ /* 0x040fe20000400000 */
[C---:B------:R-:W-:Y:S01]  /*7a00*/  FMUL R12, R47.reuse, R21 ;  /* 0x000000152f0c7220 */ /* 0x040fe20000400000 */
[C---:B------:R-:W-:Y:S01]  /*7a10*/  FMUL R21, R47.reuse, R30 ;  /* 0x0000001e2f157220 */ /* 0x040fe20000400000 */
[C---:B------:R-:W-:Y:S01]  /*7a20*/  FMUL R13, R47.reuse, R22 ;  /* 0x000000162f0d7220 */ /* 0x040fe20000400000 */
        /* <DEDUP_REMOVED lines=9> */
[C---:B------:R-:W-:Y:S01]  /*7ac0*/  FFMA R6, R49.reuse, R56, R6 ;  /* 0x0000003831067223 */ /* 0x040fe20000000006 */
[C---:B------:R-:W-:Y:S01]  /*7ad0*/  FFMA R11, R49.reuse, R57, R11 ;  /* 0x00000039310b7223 */ /* 0x040fe2000000000b */
[C---:B------:R-:W-:Y:S01]  /*7ae0*/  FFMA R8, R49.reuse, R58, R8 ;  /* 0x0000003a31087223 */ /* 0x040fe20000000008 */
[----:B------:R-:W-:Y:S01]  /*7af0*/  FFMA R9, R49, R59, R9 ;  /* 0x0000003b31097223 */ /* 0x000fe20000000009 */
[----:B------:R-:W-:Y:S01]  /*7b00*/  F2FP.SATFINITE.E4M3.F32.PACK_AB_MERGE_C R52, R7, R3, RZ ;  /* 0x000000030734723e */ /* 0x000fe200048070ff */
[----:B------:R-:W-:Y:S01]  /*7b10*/  FFMA R10, R49, R60, R10 ;  /* 0x0000003c310a7223 */ /* 0x000fe2000000000a */
[----:B------:R-:W-:Y:S01]  /*7b20*/  F2FP.SATFINITE.E4M3.F32.PACK_AB_MERGE_C R53, R11, R6, RZ ;  /* 0x000000060b35723e */ /* 0x000fe200048070ff */
[----:B------:R-:W-:Y:S01]  /*7b30*/  FFMA R15, R49, R61, R15 ;  /* 0x0000003d310f7223 */ /* 0x000fe2000000000f */
[C---:B------:R-:W-:Y:S01]  /*7b40*/  FMUL R3, R47.reuse, R16 ;  /* 0x000000102f037220 */ /* 0x040fe20000400000 */
[C---:B------:R-:W-:Y:S01]  /*7b50*/  FMUL R6, R47.reuse, R17 ;  /* 0x000000112f067220 */ /* 0x040fe20000400000 */
[----:B------:R-:W-:Y:S01]  /*7b60*/  F2FP.F16.E4M3.UNPACK_B R51, R87.H1 ;  /* 0x00000057ff33723e */ /* 0x000fe200030006ff */
[----:B------:R-:W-:Y:S01]  /*7b70*/  FMUL R11, R47, R20 ;  /* 0x000000142f0b7220 */ /* 0x000fe20000400000 */
[----:B------:R-:W-:Y:S01]  /*7b80*/  F2FP.SATFINITE.E4M3.F32.PACK_AB_MERGE_C R54, R15, R10, RZ ;  /* 0x0000000a0f36723e */ /* 0x000fe200048070ff */
[C---:B------:R-:W-:Y:S01]  /*7b90*/  FFMA R3, R49.reuse, R62, R3 ;  /* 0x0000003e31037223 */ /* 0x040fe20000000003 */
[----:B------:R-:W-:Y:S01]  /*7ba0*/  FFMA R6, R49, R63, R6 ;  /* 0x0000003f31067223 */ /* 0x000fe20000000006 */
[----:B------:R-:W-:Y:S01]  /*7bb0*/  FMUL R20, R47, R29 ;  /* 0x0000001d2f147220 */ /* 0x000fe20000400000 */
[----:B------:R-:W-:Y:S01]  /*7bc0*/  F2FP.SATFINITE.E4M3.F32.PACK_AB_MERGE_C R29, R5, R4, R53 ;  /* 0x00000004051d723e */ /* 0x000fe20004807035 */
[----:B------:R-:W-:Y:S01]  /*7bd0*/  FMUL R10, R47, R19 ;  /* 0x000000132f0a7220 */ /* 0x000fe20000400000 */
[----:B------:R-:W-:Y:S01]  /*7be0*/  F2FP.SATFINITE.E4M3.F32.PACK_AB_MERGE_C R30, R9, R8, R54 ;  /* 0x00000008091e723e */ /* 0x000fe20004807036 */
        /* <DEDUP_REMOVED lines=10> */
[----:B------:R-:W-:Y:S01]  /*7c90*/  FFMA R14, R49, R69, R14 ;  /* 0x00000045310e7223 */ /* 0x000fe2000000000e */
[----:B------:R-:W-:Y:S01]  /*7ca0*/  FMUL R18, R47, R27 ;  /* 0x0000001b2f127220 */ /* 0x000fe20000400000 */
[C---:B------:R-:W-:Y:S01]  /*7cb0*/  FFMA R15, R49.reuse, R70, R15 ;  /* 0x00000046310f7223 */ /* 0x040fe2000000000f */
[C---:B------:R-:W-:Y:S01]  /*7cc0*/  FFMA R16, R49.reuse, R71, R16 ;  /* 0x0000004731107223 */ /* 0x040fe20000000010 */
[C---:B------:R-:W-:Y:S01]  /*7cd0*/  FFMA R17, R49.reuse, R72, R17 ;  /* 0x0000004831117223 */ /* 0x040fe20000000011 */
[C---:B------:R-:W-:Y:S01]  /*7ce0*/  FFMA R18, R49.reuse, R73, R18 ;  /* 0x0000004931127223 */ /* 0x040fe20000000012 */
[----:B------:R-:W-:Y:S01]  /*7cf0*/  FFMA R19, R49, R74, R19 ;  /* 0x0000004a31137223 */ /* 0x000fe20000000013 */
[----:B------:R-:W-:Y:S01]  /*7d00*/  FMUL R23, R47, R32 ;  /* 0x000000202f177220 */ /* 0x000fe20000400000 */
[----:B------:R-:W-:Y:S01]  /*7d10*/  FFMA R20, R49, R75, R20 ;  /* 0x0000004b31147223 */ /* 0x000fe20000000014 */
[----:B------:R-:W-:Y:S01]  /*7d20*/  FMUL R24, R47, R33 ;  /* 0x000000212f187220 */ /* 0x000fe20000400000 */
[--C-:B------:R-:W-:Y:S02]  /*7d30*/  HADD2.F32 R50, -RZ, R51.reuse.H0_H0 ;  /* 0x20000033ff327230 */ /* 0x100fe40000004100 */
[----:B------:R-:W-:Y:S01]  /*7d40*/  FFMA R21, R49, R76, R21 ;  /* 0x0000004c31157223 */ /* 0x000fe20000000015 */
[----:B------:R-:W-:Y:S02]  /*7d50*/  HADD2.F32 R51, -RZ, R51.H1_H1 ;  /* 0x30000033ff337230 */ /* 0x000fe40000004100 */
[----:B------:R-:W-:Y:S01]  /*7d60*/  FMUL R25, R47, R34 ;  /* 0x000000222f197220 */ /* 0x000fe20000400000 */
[----:B------:R-:W-:Y:S01]  /*7d70*/  FFMA R22, R49, R77, R22 ;  /* 0x0000004d31167223 */ /* 0x000fe20000000016 */
[----:B------:R-:W-:Y:S01]  /*7d80*/  FMUL R26, R47, R35 ;  /* 0x000000232f1a7220 */ /* 0x000fe20000400000 */
[----:B------:R-:W-:Y:S01]  /*7d90*/  F2FP.SATFINITE.E4M3.F32.PACK_AB_MERGE_C R7, R10, R7, RZ ;  /* 0x000000070a07723e */ /* 0x000fe200048070ff */
[C---:B------:R-:W-:Y:S01]  /*7da0*/  FFMA R23, R49.reuse, R78, R23 ;  /* 0x0000004e31177223 */ /* 0x040fe20000000017 */
[C---:B------:R-:W-:Y:S01]  /*7db0*/  FFMA R24, R49.reuse, R79, R24 ;  /* 0x0000004f31187223 */ /* 0x040fe20000000018 */
[C---:B------:R-:W-:Y:S01]  /*7dc0*/  FFMA R25, R49.reuse, R50, R25 ;  /* 0x0000003231197223 */ /* 0x040fe20000000019 */
[----:B------:R-:W-:Y:S01]  /*7dd0*/  FFMA R26, R49, R51, R26 ;  /* 0x00000033311a7223 */ /* 0x000fe2000000001a */
[----:B------:R-:W-:Y:S02]  /*7de0*/  F2FP.SATFINITE.E4M3.F32.PACK_AB_MERGE_C R28, R2, R0, R52 ;  /* 0x00000000021c723e */ /* 0x000fe40004807034 */
[----:B------:R-:W-:Y:S02]  /*7df0*/  F2FP.SATFINITE.E4M3.F32.PACK_AB_MERGE_C R31, R6, R3, R7 ;  /* 0x00000003061f723e */ /* 0x000fe40004807007 */
[----:B------:R-:W-:Y:S02]  /*7e00*/  F2FP.SATFINITE.E4M3.F32.PACK_AB_MERGE_C R13, R14, R13, RZ ;  /* 0x0000000d0e0d723e */ /* 0x000fe400048070ff */
[----:B------:R-:W-:Y:S01]  /*7e10*/  F2FP.SATFINITE.E4M3.F32.PACK_AB_MERGE_C R17, R18, R17, RZ ;  /* 0x000000111211723e */ /* 0x000fe200048070ff */
[----:B------:R1:W-:Y:S01]  /*7e20*/  STS.128 [R100+UR49+0x5200], R28 ;  /* 0x0052001c64007988 */ /* 0x0003e20008000c31 */
[----:B------:R-:W-:Y:S02]  /*7e30*/  F2FP.SATFINITE.E4M3.F32.PACK_AB_MERGE_C R14, R22, R21, RZ ;  /* 0x00000015160e723e */ /* 0x000fe400048070ff */
[----:B------:R-:W-:Y:S02]  /*7e40*/  F2FP.SATFINITE.E4M3.F32.PACK_AB_MERGE_C R25, R26, R25, RZ ;  /* 0x000000191a19723e */ /* 0x000fe400048070ff */
[----:B------:R-:W-:Y:S02]  /*7e50*/  F2FP.SATFINITE.E4M3.F32.PACK_AB_MERGE_C R12, R12, R11, R13 ;  /* 0x0000000b0c0c723e */ /* 0x000fe4000480700d */
[----:B------:R-:W-:Y:S02]  /*7e60*/  F2FP.SATFINITE.E4M3.F32.PACK_AB_MERGE_C R13, R16, R15, R17 ;  /* 0x0000000f100d723e */ /* 0x000fe40004807011 */
        /* <DEDUP_REMOVED lines=13> */
[----:B------:R-:W-:Y:S02]  /*7f40*/  UIADD3 UR12, UP0, UPT, UR52, 0x680, URZ ;  /* 0x00000680340c7890 */ /* 0x000fe4000ff1e0ff */
[----:B------:R-:W-:Y:S02]  /*7f50*/  UIADD3 UR9, UPT, UPT, UR41, 0x20, URZ ;  /* 0x0000002029097890 */ /* 0x000fe4000fffe0ff */
[----:B------:R-:W-:Y:S02]  /*7f60*/  UIADD3 UR8, UPT, UPT, UR49, 0x5200, URZ ;  /* 0x0000520031087890 */ /* 0x000fe4000fffe0ff */
[----:B------:R-:W-:Y:S01]  /*7f70*/  UIADD3.X UR13, UPT, UPT, URZ, UR53, URZ, UP0, !UPT ;  /* 0x00000035ff0d7290 */ /* 0x000fe200087fe4ff */
[----:B------:R-:W-:Y:S01]  /*7f80*/  UMOV UR10, UR42 ;  /* 0x0000002a000a7c82 */ /* 0x000fe20008000000 */
[----:B------:R-:W-:Y:S01]  /*7f90*/  UMOV UR11, UR36 ;  /* 0x00000024000b7c82 */ /* 0x000fe20008000000 */
[----:B------:R-:W-:Y:S02]  /*7fa0*/  UIADD3 UR5, UPT, UPT, UR41, 0xa0, URZ ;  /* 0x000000a029057890 */ /* 0x000fe4000fffe0ff */
[----:B------:R-:W-:Y:S01]  /*7fb0*/  UIADD3 UR4, UPT, UPT, UR49, 0x5a00, URZ ;  /* 0x00005a0031047890 */ /* 0x000fe2000fffe0ff */
[----:B------:R-:W-:Y:S03]  /*7fc0*/  UMOV UR6, UR42 ;  /* 0x0000002a00067c82 */ /* 0x000fe60008000000 */
[----:B------:R2:W-:Y:S01]  /*7fd0*/  UTMASTG.3D [UR8], [UR12] ;  /* 0x000000080c0073b5 */ /* 0x0005e20008010000 */
[----:B------:R-:W-:Y:S04]  /*7fe0*/  UMOV UR7, UR36 ;  /* 0x0000002400077c82 */ /* 0x000fe80008000000 */
[----:B------:R2:W-:Y:S01]  /*7ff0*/  UTMASTG.3D [UR4], [UR12] ;  /* 0x000000040c0073b5 */ /* 0x0005e20008010000 */
[----:B------:R0:W-:Y:S01]  /*8000*/  UTMACMDFLUSH ;  /* 0x00000000000079b7 */ /* 0x0001e20000000000 */
[----:B--2---:R-:W-:Y:S04]  /*8010*/  DEPBAR.LE SB0, 0x1 ;  /* 0x000080400000791a */ /* 0x004fe80000000000 */
.L_x_129:
[----:B------:R-:W-:Y:S05]  /*8020*/  BSYNC.RECONVERGENT B0 ;  /* 0x0000000000007941 */ /* 0x000fea0003800200 */
.L_x_128:
        /* <DEDUP_REMOVED lines=15> */
.L_x_133:
[----:B------:R-:W-:Y:S05]  /*8120*/  BSYNC B0 ;  /* 0x0000000000007941 */ /* 0x000fea0003800000 */
.L_x_132:
[----:B------:R-:W-:Y:S01]  /*8130*/  ISETP.NE.AND P0, PT, R115, RZ, PT ;  /* 0x000000ff7300720c */ /* 0x000fe20003f05270 */
[----:B------:R-:W-:Y:S11]  /*8140*/  VIADD R105, R105, 0x1 ;  /* 0x0000000169697836 */ /* 0x000ff60000000000 */
[----:B------:R-:W-:Y:S01]  /*8150*/  @!UPT UIADD3 URZ, UPT, UPT, URZ, URZ, URZ ;  /* 0x000000fffffff290 */ /* 0x000fe2000fffe0ff */
[----:B------:R3:W4:Y:S04]  /*8160*/  @P0 LDS.128 R84, [R2+0x200] ;  /* 0x0002000002540984 */ /* 0x0007280000000c00 */
[----:B------:R1:W1:Y:S01]  /*8170*/  @P0 LDS.128 R80, [R3+UR49+0x200] ;  /* 0x0002003103500984 */ /* 0x0002620008000c00 */
        /* <DEDUP_REMOVED lines=14> */
.L_x_131:
[----:B------:R-:W-:Y:S05]  /*8260*/  BSYNC B1 ;  /* 0x0000000000017941 */ /* 0x000fea0003800000 */
.L_x_130:
[----:B------:R-:W-:Y:S05]  /*8270*/  VIADD R0, R48, 0x40 ;  /* 0x0000004030007836 */ /* 0x000fea0000000000 */
[----:B------:R-:W-:Y:S04]  /*8280*/  SHF.R.U32.HI R0, RZ, 0x15, R0 ;  /* 0x00000015ff007819 */ /* 0x000fe80000011600 */
[----:B------:R-:W-:Y:S11]  /*8290*/  LOP3.LUT P0, RZ, R0, 0x3, R102, 0x48, !PT ;  /* 0x0000000300ff7812 */ /* 0x000ff60007804866 */
[----:B------:R-:W-:Y:S02]  /*82a0*/  @!UPT UIADD3 URZ, UPT, UPT, URZ, URZ, URZ ;  /* 0x000000fffffff290 */ /* 0x000fe4000fffe0ff */
[----:B------:R-:W-:Y:S05]  /*82b0*/  @!P0 BRA `(.L_x_135) ;  /* 0x0000000000408947 */ /* 0x000fea0003800000 */
[----:B------:R-:W2:Y:S01]  /*82c0*/  LDCU.64 UR8, c[0x4][0x78] ;  /* 0x01000f00ff0877ac */ /* 0x000ea20008000a00 */
[----:B------:R-:W-:Y:S01]  /*82d0*/  MOV R3, 0x0 ;  /* 0x0000000000037802 */ /* 0x000fe20000000f00 */
[----:B-1----:R-:W-:Y:S02]  /*82e0*/  HFMA2 R12, -RZ, RZ, 0, 5.9604644775390625e-08 ;  /* 0x00000001ff0c7431 */ /* 0x002fe400000001ff */
[----:B------:R-:W-:Y:S02]  /*82f0*/  IMAD.MOV.U32 R8, RZ, RZ, 0x192 ;  /* 0x00000192ff087424 */ /* 0x000fe400078e00ff */
[----:B------:R-:W-:Y:S01]  /*8300*/  IMAD.MOV.U32 R13, RZ, RZ, RZ ;  /* 0x000000ffff0d7224 */ /* 0x000fe200078e00ff */
[----:B------:R-:W1:Y:S01]  /*8310*/  LDCU.64 UR6, c[0x4][0x80] ;  /* 0x01001000ff0677ac */ /* 0x000e620008000a00 */
[----:B------:R-:W3:Y:S01]  /*8320*/  LDC.64 R2, c[0x4][R3] ;  /* 0x0100000003027b82 */ /* 0x000ee20000000a00 */
[----:B------:R-:W4:Y:S01]  /*8330*/  LDCU.64 UR4, c[0x4][0x18] ;  /* 0x01000300ff0477ac */ /* 0x000f220008000a00 */
[----:B--2---:R-:W-:Y:S01]  /*8340*/  MOV R5, UR9 ;  /* 0x0000000900057c02 */ /* 0x004fe20008000f00 */
[----:B------:R-:W-:Y:S01]  /*8350*/  IMAD.U32 R4, RZ, RZ, UR8 ;  /* 0x00000008ff047e24 */ /* 0x000fe2000f8e00ff */
[----:B-1----:R-:W-:Y:S01]  /*8360*/  MOV R7, UR7 ;  /* 0x0000000700077c02 */ /* 0x002fe20008000f00 */
[----:B------:R-:W-:Y:S01]  /*8370*/  IMAD.U32 R6, RZ, RZ, UR6 ;  /* 0x00000006ff067e24 */ /* 0x000fe2000f8e00ff */
[----:B----4-:R-:W-:Y:S01]  /*8380*/  MOV R11, UR5 ;  /* 0x00000005000b7c02 */ /* 0x010fe20008000f00 */
[----:B------:R-:W-:Y:S02]  /*8390*/  IMAD.U32 R10, RZ, RZ, UR4 ;  /* 0x00000004ff0a7e24 */ /* 0x000fe4000f8e00ff */
[----:B------:R-:W-:Y:S07]  /*83a0*/  LEPC R20, `(.L_x_135) ;  /* 0x000000001014794e */ /* 0x000fee0000000000 */
[----:B---3--:R-:W-:Y:S05]  /*83b0*/  CALL.ABS.NOINC R2 ;  /* 0x0000000002007343 */ /* 0x008fea0003c00000 */
.L_x_135:
        /* <DEDUP_REMOVED lines=147> */
[----:B------:R-:W-:Y:S02]  /*8cf0*/  UIADD3 UR12, UP0, UPT, UR52, 0x680, URZ ;  /* 0x00000680340c7890 */ /* 0x000fe4000ff1e0ff */
[----:B------:R-:W-:Y:S02]  /*8d00*/  UIADD3 UR5, UPT, UPT, UR41, 0x40, URZ ;  /* 0x0000004029057890 */ /* 0x000fe4000fffe0ff */
[----:B------:R-:W-:Y:S01]  /*8d10*/  MOV R108, UR4 ;  /* 0x00000004006c7c02 */ /* 0x000fe20008000f00 */
[----:B------:R-:W-:Y:S01]  /*8d20*/  UIADD3.X UR13, UPT, UPT, URZ, UR53, URZ, UP0, !UPT ;  /* 0x00000035ff0d7290 */ /* 0x000fe200087fe4ff */
[----:B------:R-:W-:Y:S02]  /*8d30*/  UMOV UR6, UR42 ;  /* 0x0000002a00067c82 */ /* 0x000fe40008000000 */
[----:B------:R-:W-:Y:S01]  /*8d40*/  R2UR UR4, R108 ;  /* 0x000000006c0472ca */ /* 0x000fe200000e0000 */
[----:B------:R-:W-:Y:S01]  /*8d50*/  UMOV UR7, UR36 ;  /* 0x0000002400077c82 */ /* 0x000fe20008000000 */
[----:B------:R-:W-:Y:S02]  /*8d60*/  UIADD3 UR9, UPT, UPT, UR41, 0xc0, URZ ;  /* 0x000000c029097890 */ /* 0x000fe4000fffe0ff */
[----:B------:R-:W-:Y:S01]  /*8d70*/  UIADD3 UR8, UPT, UPT, UR49, 0x4a00, URZ ;  /* 0x00004a0031087890 */ /* 0x000fe2000fffe0ff */
[----:B------:R-:W-:Y:S01]  /*8d80*/  UMOV UR10, UR42 ;  /* 0x0000002a000a7c82 */ /* 0x000fe20008000000 */
[----:B------:R-:W-:Y:S07]  /*8d90*/  UMOV UR11, UR36 ;  /* 0x00000024000b7c82 */ /* 0x000fee0008000000 */
[----:B------:R2:W-:Y:S01]  /*8da0*/  UTMASTG.3D [UR4], [UR12] ;  /* 0x000000040c0073b5 */ /* 0x0005e20008010000 */
[----:B------:R2:W-:Y:S01]  /*8db0*/  UTMASTG.3D [UR8], [UR12] ;  /* 0x000000080c0073b5 */ /* 0x0005e20008010000 */
[----:B------:R0:W-:Y:S01]  /*8dc0*/  UTMACMDFLUSH ;  /* 0x00000000000079b7 */ /* 0x0001e20000000000 */
[----:B--2---:R-:W-:Y:S04]  /*8dd0*/  DEPBAR.LE SB0, 0x1 ;  /* 0x000080400000791a */ /* 0x004fe80000000000 */
.L_x_137:
[----:B------:R-:W-:Y:S05]  /*8de0*/  BSYNC.RECONVERGENT B0 ;  /* 0x0000000000007941 */ /* 0x000fea0003800200 */
.L_x_136:
        /* <DEDUP_REMOVED lines=15> */
.L_x_141:
[----:B------:R-:W-:Y:S05]  /*8ee0*/  BSYNC B0 ;  /* 0x0000000000007941 */ /* 0x000fea0003800000 */
.L_x_140:
        /* <DEDUP_REMOVED lines=19> */
.L_x_139:
[----:B------:R-:W-:Y:S05]  /*9020*/  BSYNC B1 ;  /* 0x0000000000017941 */ /* 0x000fea0003800000 */
.L_x_138:
        /* <DEDUP_REMOVED lines=21> */
.L_x_143:
[----:B------:R-:W-:Y:S01]  /*9180*/  ISETP.NE.AND P0, PT, R109, RZ, PT ;  /* 0x000000ff6d00720c */ /* 0x000fe20003f05270 */
[----:B------:R-:W-:Y:S05]  /*9190*/  WARPSYNC.ALL ;  /* 0x0000000000007948 */ /* 0x000fea0003800000 */
[----:B------:R-:W-:Y:S01]  /*91a0*/  R2UR UR4, R48 ;  /* 0x00000000300472ca */ /* 0x000fe200000e0000 */
[----:B------:R-:W-:Y:S01]  /*91b0*/  BSSY.RECONVERGENT B0, `(.L_x_144) ;  /* 0x000009f000007945 */ /* 0x000fe20003800200 */
[-C--:B------:R-:W-:Y:S02]  /*91c0*/  F2FP.F16.E4M3.UNPACK_B R4, R81.reuse ;  /* 0x00000051ff04723e */ /* 0x080fe400020006ff */
[-C--:B------:R-:W-:Y:S02]  /*91d0*/  F2FP.F16.E4M3.UNPACK_B R2, R80.reuse ;  /* 0x00000050ff02723e */ /* 0x080fe400020006ff */
[----:B------:R-:W-:Y:S01]  /*91e0*/  F2FP.F16.E4M3.UNPACK_B R80, R80.H1 ;  /* 0x00000050ff50723e */ /* 0x000fe200030006ff */
[--C-:B------:R-:W-:Y:S01]  /*91f0*/  HADD2.F32 R50, -RZ, R4.reuse.H0_H0 ;  /* 0x20000004ff327230 */ /* 0x100fe20000004100 */
[----:B------:R-:W-:Y:S01]  /*9200*/  F2FP.F16.E4M3.UNPACK_B R81, R81.H1 ;  /* 0x00000051ff51723e */ /* 0x000fe200030006ff */
[----:B------:R-:W-:Y:S01]  /*9210*/  HADD2.F32 R51, -RZ, R4.H1_H1 ;  /* 0x30000004ff337230 */ /* 0x000fe20000004100 */
[-C--:B------:R-:W-:Y:S01]  /*9220*/  F2FP.F16.E4M3.UNPACK_B R55, R82.reuse ;  /* 0x00000052ff37723e */ /* 0x080fe200020006ff */
[--C-:B------:R-:W-:Y:S01]  /*9230*/  HADD2.F32 R0, -RZ, R2.reuse.H0_H0 ;  /* 0x20000002ff007230 */ /* 0x100fe20000004100 */
[----:B------:R-:W-:Y:S01]  /*9240*/  F2FP.F16.E4M3.UNPACK_B R82, R82.H1 ;  /* 0x00000052ff52723e */ /* 0x000fe200030006ff */
[----:B-1----:R-:W1:Y:S01]  /*9250*/  LDTM.x32 R4, tmem[UR4+0x60] ;  /* 0x00006004000479ee */ /* 0x002e6200082c0000 */
[----:B------:R-:W-:Y:S01]  /*9260*/  NOP ;  /* 0x0000000000007918 */ /* 0x000fe20000000000 */
[----:B------:R-:W-:Y:S01]  /*9270*/  IADD3 R111, PT, PT, R111, 0x110, RZ ;  /* 0x000001106f6f7810 */ /* 0x000fe20007ffe0ff */
[----:B------:R-:W-:Y:S01]  /*9280*/  HADD2.F32 R2, -RZ, R2.H1_H1 ;  /* 0x30000002ff027230 */ /* 0x000fe20000004100 */
[----:B------:R-:W-:Y:S01]  /*9290*/  F2FP.F16.E4M3.UNPACK_B R59, R83 ;  /* 0x00000053ff3b723e */ /* 0x000fe200020006ff */
[--C-:B------:R-:W-:Y:S01]  /*92a0*/  HADD2.F32 R54, -RZ, R55.reuse.H0_H0 ;  /* 0x20000037ff367230 */ /* 0x100fe20000004100 */
[----:B------:R-:W-:Y:S01]  /*92b0*/  LOP3.LUT R111, R111, 0xfefffff8, RZ, 0xc0, !PT ;  /* 0xfefffff86f6f7812 */ /* 0x000fe200078ec0ff */
[----:B------:R-:W-:Y:S01]  /*92c0*/  HADD2.F32 R55, -RZ, R55.H1_H1 ;  /* 0x30000037ff377230 */ /* 0x000fe20000004100 */
[----:B------:R-:W-:Y:S01]  /*92d0*/  F2FP.F16.E4M3.UNPACK_B R63, R84 ;  /* 0x00000054ff3f723e */ /* 0x000fe200020006ff */
[--C-:B------:R-:W-:Y:S01]  /*92e0*/  HADD2.F32 R58, -RZ, R59.reuse.H0_H0 ;  /* 0x2000003bff3a7230 */ /* 0x100fe20000004100 */
[----:B-1----:R1:W-:Y:S01]  /*92f0*/  SYNCS.ARRIVE.TRANS64.RED.A1T0 RZ, [R111+URZ], RZ ;  /* 0x000000ff6fff79a7 */ /* 0x0023e200081004ff */
[----:B------:R-:W-:Y:S01]  /*9300*/  HADD2.F32 R59, -RZ, R59.H1_H1 ;  /* 0x3000003bff3b7230 */ /* 0x000fe20000004100 */
[----:B------:R-:W-:Y:S01]  /*9310*/  F2FP.F16.E4M3.UNPACK_B R67, R85 ;  /* 0x00000055ff43723e */ /* 0x000fe200020006ff */
[--C-:B------:R-:W-:Y:S01]  /*9320*/  HADD2.F32 R62, -RZ, R63.reuse.H0_H0 ;  /* 0x2000003fff3e7230 */ /* 0x100fe20000004100 */
[----:B------:R-:W-:Y:S01]  /*9330*/  F2FP.F16.E4M3.UNPACK_B R71, R86 ;  /* 0x00000056ff47723e */ /* 0x000fe200020006ff */
[----:B------:R-:W-:Y:S01]  /*9340*/  HADD2.F32 R63, -RZ, R63.H1_H1 ;  /* 0x3000003fff3f7230 */ /* 0x000fe20000004100 */
[----:B------:R-:W-:Y:S01]  /*9350*/  F2FP.F16.E4M3.UNPACK_B R75, R87 ;  /* 0x00000057ff4b723e */ /* 0x000fe200020006ff */
[--C-:B------:R-:W-:Y:S01]  /*9360*/  HADD2.F32 R66, -RZ, R67.reuse.H0_H0 ;  /* 0x20000043ff427230 */ /* 0x100fe20000004100 */
[----:B------:R-:W-:Y:S01]  /*9370*/  F2FP.F16.E4M3.UNPACK_B R83, R83.H1 ;  /* 0x00000053ff53723e */ /* 0x000fe200030006ff */
[----:B------:R-:W-:Y:S01]  /*9380*/  HADD2.F32 R67, -RZ, R67.H1_H1 ;  /* 0x30000043ff437230 */ /* 0x000fe20000004100 */
[----:B------:R-:W-:Y:S01]  /*9390*/  F2FP.F16.E4M3.UNPACK_B R84, R84.H1 ;  /* 0x00000054ff54723e */ /* 0x000fe200030006ff */
[--C-:B------:R-:W-:Y:S01]  /*93a0*/  HADD2.F32 R70, -RZ, R71.reuse.H0_H0 ;  /* 0x20000047ff467230 */ /* 0x100fe20000004100 */
[----:B------:R-:W-:Y:S01]  /*93b0*/  F2FP.F16.E4M3.UNPACK_B R85, R85.H1 ;  /* 0x00000055ff55723e */ /* 0x000fe200030006ff */
[----:B------:R-:W-:Y:S02]  /*93c0*/  HADD2.F32 R71, -RZ, R71.H1_H1 ;  /* 0x30000047ff477230 */ /* 0x000fe40000004100 */
[C---:B------:R-:W-:Y:S01]  /*93d0*/  FMUL R4, R47.reuse, R4 ;  /* 0x000000042f047220 */ /* 0x040fe20000400000 */
[C---:B------:R-:W-:Y:S01]  /*93e0*/  FMUL R5, R47.reuse, R5 ;  /* 0x000000052f057220 */ /* 0x040fe20000400000 */
[--C-:B------:R-:W-:Y:S02]  /*93f0*/  HADD2.F32 R3, -RZ, R80.reuse.H0_H0 ;  /* 0x20000050ff037230 */ /* 0x100fe40000004100 */
[----:B------:R-:W-:Y:S01]  /*9400*/  FMUL R8, R47, R8 ;  /* 0x000000082f087220 */ /* 0x000fe20000400000 */
[C---:B------:R-:W-:Y:S01]  /*9410*/  FFMA R4, R49.reuse, R0, R4 ;  /* 0x0000000031047223 */ /* 0x040fe20000000004 */
        /* <DEDUP_REMOVED lines=12> */
[--C-:B------:R-:W-:Y:S02]  /*94e0*/  HADD2.F32 R74, -RZ, R75.reuse.H0_H0 ;  /* 0x2000004bff4a7230 */ /* 0x100fe40000004100 */
[C---:B------:R-:W-:Y:S01]  /*94f0*/  FMUL R28, R47.reuse, R32 ;  /* 0x000000202f1c7220 */ /* 0x040fe20000400000 */
[----:B------:R-:W-:Y:S02]  /*9500*/  HADD2.F32 R75, -RZ, R75.H1_H1 ;  /* 0x3000004bff4b7230 */ /* 0x000fe40000004100 */
[C---:B------:R-:W-:Y:S01]  /*9510*/  FMUL R29, R47.reuse, R33 ;  /* 0x000000212f1d7220 */ /* 0x040fe20000400000 */
[----:B------:R-:W-:Y:S02]  /*9520*/  HADD2.F32 R48, -RZ, R80.H1_H1 ;  /* 0x30000050ff307230 */ /* 0x000fe40000004100 */
[C---:B------:R-:W-:Y:S01]  /*9530*/  FMUL R6, R47.reuse, R6 ;  /* 0x000000062f067220 */ /* 0x040fe20000400000 */
[C---:B------:R-:W-:Y:S01]  /*9540*/  FMUL R7, R47.reuse, R7 ;  /* 0x000000072f077220 */ /* 0x040fe20000400000 */
[--C-:B------:R-:W-:Y:S02]  /*9550*/  HADD2.F32 R52, -RZ, R81.reuse.H0_H0 ;  /* 0x20000051ff347230 */ /* 0x100fe40000004100 */
[----:B------:R-:W-:Y:S01]  /*9560*/  FMUL R10, R47, R10 ;  /* 0x0000000a2f0a7220 */ /* 0x000fe20000400000 */
[C---:B------:R-:W-:Y:S01]  /*9570*/  FFMA R6, R49.reuse, R3, R6 ;  /* 0x0000000331067223 */ /* 0x040fe20000000006 */
[----:B------:R-:W-:Y:S02]  /*9580*/  HADD2.F32 R53, -RZ, R81.H1_H1 ;  /* 0x30000051ff357230 */ /* 0x000fe40000004100 */
[C---:B------:R-:W-:Y:S01]  /*9590*/  FFMA R7, R49.reuse, R48, R7 ;  /* 0x0000003031077223 */ /* 0x040fe20000000007 */
[C---:B------:R-:W-:Y:S01]  /*95a0*/  FFMA R8, R49.reuse, R50, R8 ;  /* 0x0000003231087223 */ /* 0x040fe20000000008 */
[C---:B------:R-:W-:Y:S01]  /*95b0*/  FFMA R9, R49.reuse, R51, R9 ;  /* 0x0000003331097223 */ /* 0x040fe20000000009 */
[----:B------:R-:W-:Y:S01]  /*95c0*/  FFMA R10, R49, R52, R10 ;  /* 0x00000034310a7223 */ /* 0x000fe2000000000a */
[----:B------:R-:W-:Y:S01]  /*95d0*/  FMUL R11, R47, R11 ;  /* 0x0000000b2f0b7220 */ /* 0x000fe20000400000 */
[----:B------:R-:W-:Y:S01]  /*95e0*/  F2FP.F16.E4M3.UNPACK_B R86, R86.H1 ;  /* 0x00000056ff56723e */ /* 0x000fe200030006ff */
[--C-:B------:R-:W-:Y:S01]  /*95f0*/  HADD2.F32 R56, -RZ, R82.reuse.H0_H0 ;  /* 0x20000052ff387230 */ /* 0x100fe20000004100 */
[----:B------:R-:W-:Y:S01]  /*9600*/  F2FP.SATFINITE.E4M3.F32.PACK_AB_MERGE_C R6, R7, R6, RZ ;  /* 0x000000060706723e */ /* 0x000fe200048070ff */
[C---:B------:R-:W-:Y:S01]  /*9610*/  FFMA R11, R49.reuse, R53, R11 ;  /* 0x00000035310b7223 */ /* 0x040fe2000000000b */
[C---:B------:R-:W-:Y:S01]  /*9620*/  FFMA R12, R49.reuse, R54, R12 ;  /* 0x00000036310c7223 */ /* 0x040fe2000000000c */
[----:B------:R-:W-:Y:S01]  /*9630*/  FFMA R13, R49, R55, R13 ;  /* 0x00000037310d7223 */ /* 0x000fe2000000000d */
[----:B------:R-:W-:Y:S01]  /*9640*/  F2FP.SATFINITE.E4M3.F32.PACK_AB_MERGE_C R4, R5, R4, R6 ;  /* 0x000000040504723e */ /* 0x000fe20004807006 */
[----:B------:R-:W-:Y:S01]  /*9650*/  HADD2.F32 R57, -RZ, R82.H1_H1 ;  /* 0x30000052ff397230 */ /* 0x000fe20000004100 */
[----:B------:R-:W-:Y:S01]  /*9660*/  F2FP.SATFINITE.E4M3.F32.PACK_AB_MERGE_C R10, R11, R10, RZ ;  /* 0x0000000a0b0a723e */ /* 0x000fe200048070ff */
[C---:B------:R-:W-:Y:S01]  /*9670*/  FMUL R14, R47.reuse, R14 ;  /* 0x0000000e2f0e7220 */ /* 0x040fe20000400000 */
[----:B------:R-:W-:Y:S01]  /*9680*/  FMUL R15, R47, R15 ;  /* 0x0000000f2f0f7220 */ /* 0x000fe20000400000 */
[--C-:B------:R-:W-:Y:S01]  /*9690*/  HADD2.F32 R60, -RZ, R83.reuse.H0_H0 ;  /* 0x20000053ff3c7230 */ /* 0x100fe20000004100 */
[----:B------:R-:W-:Y:S01]  /*96a0*/  F2FP.SATFINITE.E4M3.F32.PACK_AB_MERGE_C R5, R9, R8, R10 ;  /* 0x000000080905723e */ /* 0x000fe2000480700a */
[C---:B------:R-:W-:Y:S01]  /*96b0*/  FFMA R14, R49.reuse, R56, R14 ;  /* 0x00000038310e7223 */ /* 0x040fe2000000000e */
[C---:B------:R-:W-:Y:S01]  /*96c0*/  FFMA R15, R49.reuse, R57, R15 ;  /* 0x00000039310f7223 */ /* 0x040fe2000000000f */
[C---:B------:R-:W-:Y:S01]  /*96d0*/  FFMA R16, R49.reuse, R58, R16 ;  /* 0x0000003a31107223 */ /* 0x040fe20000000010 */
[----:B------:R-:W-:Y:S01]  /*96e0*/  FFMA R17, R49, R59, R17 ;  /* 0x0000003b31117223 */ /* 0x000fe20000000011 */
[----:B------:R-:W-:Y:S02]  /*96f0*/  HADD2.F32 R61, -RZ, R83.H1_H1 ;  /* 0x30000053ff3d7230 */ /* 0x000fe40000004100 */
[C---:B------:R-:W-:Y:S01]  /*9700*/  FMUL R18, R47.reuse, R18 ;  /* 0x000000122f127220 */ /* 0x040fe20000400000 */
[C---:B------:R-:W-:Y:S01]  /*9710*/  FMUL R19, R47.reuse, R19 ;  /* 0x000000132f137220 */ /* 0x040fe20000400000 */
[--C-:B------:R-:W-:Y:S02]  /*9720*/  HADD2.F32 R64, -RZ, R84.reuse.H0_H0 ;  /* 0x20000054ff407230 */ /* 0x100fe40000004100 */
[----:B------:R-:W-:Y:S01]  /*9730*/  FMUL R22, R47, R22 ;  /* 0x000000162f167220 */ /* 0x000fe20000400000 */
[C---:B------:R-:W-:Y:S01]  /*9740*/  FFMA R18, R49.reuse, R60, R18 ;  /* 0x0000003c31127223 */ /* 0x040fe20000000012 */
[----:B------:R-:W-:Y:S02]  /*9750*/  HADD2.F32 R65, -RZ, R84.H1_H1 ;  /* 0x30000054ff417230 */ /* 0x000fe40000004100 */
[----:B------:R-:W-:Y:S01]  /*9760*/  FFMA R19, R49, R61, R19 ;  /* 0x0000003d31137223 */ /* 0x000fe20000000013 */
[----:B------:R-:W-:Y:S01]  /*9770*/  FMUL R23, R47, R23 ;  /* 0x000000172f177220 */ /* 0x000fe20000400000 */
[C---:B------:R-:W-:Y:S01]  /*9780*/  FFMA R20, R49.reuse, R62, R20 ;  /* 0x0000003e31147223 */ /* 0x040fe20000000014 */
[C---:B------:R-:W-:Y:S01]  /*9790*/  FFMA R21, R49.reuse, R63, R21 ;  /* 0x0000003f31157223 */ /* 0x040fe20000000015 */
[--C-:B------:R-:W-:Y:S02]  /*97a0*/  HADD2.F32 R68, -RZ, R85.reuse.H0_H0 ;  /* 0x20000055ff447230 */ /* 0x100fe40000004100 */
[----:B------:R-:W-:Y:S01]  /*97b0*/  FFMA R22, R49, R64, R22 ;  /* 0x0000004031167223 */ /* 0x000fe20000000016 */
[----:B------:R-:W-:Y:S02]  /*97c0*/  HADD2.F32 R69, -RZ, R85.H1_H1 ;  /* 0x30000055ff457230 */ /* 0x000fe40000004100 */
[----:B------:R-:W-:Y:S01]  /*97d0*/  FMUL R3, R47, R26 ;  /* 0x0000001a2f037220 */ /* 0x000fe20000400000 */
[----:B------:R-:W-:Y:S01]  /*97e0*/  FFMA R23, R49, R65, R23 ;  /* 0x0000004131177223 */ /* 0x000fe20000000017 */
[----:B------:R-:W-:Y:S01]  /*97f0*/  FMUL R27, R47, R27 ;  /* 0x0000001b2f1b7220 */ /* 0x000fe20000400000 */
[C---:B------:R-:W-:Y:S01]  /*9800*/  FFMA R0, R49.reuse, R66, R0 ;  /* 0x0000004231007223 */ /* 0x040fe20000000000 */
[----:B------:R-:W-:Y:S01]  /*9810*/  F2FP.F16.E4M3.UNPACK_B R87, R87.H1 ;  /* 0x00000057ff57723e */ /* 0x000fe200030006ff */
        /* <DEDUP_REMOVED lines=15> */
[----:B------:R-:W-:Y:S01]  /*9910*/  F2FP.SATFINITE.E4M3.F32.PACK_AB_MERGE_C R14, R15, R14, RZ ;  /* 0x0000000e0f0e723e */ /* 0x000fe200048070ff */
[----:B------:R-:W-:Y:S01]  /*9920*/  FFMA R28, R49, R74, R28 ;  /* 0x0000004a311c7223 */ /* 0x000fe2000000001c */
[----:B------:R-:W-:Y:S01]  /*9930*/  F2FP.SATFINITE.E4M3.F32.PACK_AB_MERGE_C R7, R19, R18, RZ ;  /* 0x000000121307723e */ /* 0x000fe200048070ff */
[C---:B------:R-:W-:Y:S01]  /*9940*/  FFMA R29, R49.reuse, R75, R29 ;  /* 0x0000004b311d7223 */ /* 0x040fe2000000001d */
[----:B------:R-:W-:Y:S01]  /*9950*/  FFMA R30, R49, R76, R30 ;  /* 0x0000004c311e7223 */ /* 0x000fe2000000001e */
[----:B------:R-:W-:Y:S01]  /*9960*/  F2FP.SATFINITE.E4M3.F32.PACK_AB_MERGE_C R22, R23, R22, RZ ;  /* 0x000000161716723e */ /* 0x000fe200048070ff */
[----:B------:R-:W-:Y:S01]  /*9970*/  FFMA R35, R49, R77, R35 ;  /* 0x0000004d31237223 */ /* 0x000fe20000000023 */
[----:B------:R-:W-:Y:S02]  /*9980*/  F2FP.SATFINITE.E4M3.F32.PACK_AB_MERGE_C R6, R13, R12, R14 ;  /* 0x0000000c0d06723e */ /* 0x000fe4000480700e */
[----:B------:R-:W-:Y:S02]  /*9990*/  F2FP.SATFINITE.E4M3.F32.PACK_AB_MERGE_C R7, R17, R16, R7 ;  /* 0x000000101107723e */ /* 0x000fe40004807007 */
[----:B------:R-:W-:Y:S02]  /*99a0*/  F2FP.SATFINITE.E4M3.F32.PACK_AB_MERGE_C R20, R21, R20, R22 ;  /* 0x000000141514723e */ /* 0x000fe40004807016 */
[----:B------:R-:W-:Y:S01]  /*99b0*/  F2FP.SATFINITE.E4M3.F32.PACK_AB_MERGE_C R3, R27, R3, RZ ;  /* 0x000000031b03723e */ /* 0x000fe200048070ff */
[----:B------:R1:W-:Y:S01]  /*99c0*/  STS.128 [R100+UR49+0x5200], R4 ;  /* 0x0052000464007988 */ /* 0x0003e20008000c31 */
[----:B------:R-:W-:Y:S02]  /*99d0*/  F2FP.SATFINITE.E4M3.F32.PACK_AB_MERGE_C R22, R31, R26, RZ ;  /* 0x0000001a1f16723e */ /* 0x000fe400048070ff */
[----:B------:R-:W-:Y:S02]  /*99e0*/  F2FP.SATFINITE.E4M3.F32.PACK_AB_MERGE_C R23, R35, R30, RZ ;  /* 0x0000001e2317723e */ /* 0x000fe400048070ff */
[----:B------:R-:W-:Y:S02]  /*99f0*/  F2FP.SATFINITE.E4M3.F32.PACK_AB_MERGE_C R21, R2, R0, R3 ;  /* 0x000000000215723e */ /* 0x000fe40004807003 */
[----:B------:R-:W-:Y:S02]  /*9a00*/  F2FP.SATFINITE.E4M3.F32.PACK_AB_MERGE_C R22, R25, R24, R22 ;  /* 0x000000181916723e */ /* 0x000fe40004807016 */
[----:B------:R-:W-:Y:S02]  /*9a10*/  F2FP.SATFINITE.E4M3.F32.PACK_AB_MERGE_C R23, R29, R28, R23 ;  /* 0x0000001c1d17723e */ /* 0x000fe40004807017 */
[----:B------:R-:W-:Y:S03]  /*9a20*/  IADD3 R45, PT, PT, R45, 0x1, RZ ;  /* 0x000000012d2d7810 */ /* 0x000fe60007ffe0ff */
        /* <DEDUP_REMOVED lines=23> */
.L_x_145:
[----:B------:R-:W-:Y:S05]  /*9ba0*/  BSYNC.RECONVERGENT B0 ;  /* 0x0000000000007941 */ /* 0x000fea0003800200 */
.L_x_144:
[----:B------:R-:W-:Y:S01]  /*9bb0*/  BAR.SYNC.DEFER_BLOCKING 0x1, 0x80 ;  /* 0x0042000000007b1d */ /* 0x000fe20000010000 */
[----:B------:R-:W-:Y:S01]  /*9bc0*/  ISETP.NE.AND P2, PT, R110, RZ, PT ;  /* 0x000000ff6e00720c */ /* 0x000fe20003f45270 */
[----:B------:R-:W-:Y:S01]  /*9bd0*/  IMAD.IADD R15, R43, 0x1, R94 ;  /* 0x000000012b0f7824 */ /* 0x000fe200078e025e */
[----:B------:R-:W-:Y:S01]  /*9be0*/  ISETP.NE.AND P0, PT, R112, 0x2, PT ;  /* 0x000000027000780c */ /* 0x000fe20003f05270 */
[----:B------:R-:W-:Y:S01]  /*9bf0*/  IMAD.IADD R14, R44, 0x1, R95 ;  /* 0x000000012c0e7824 */ /* 0x000fe200078e025f */
[----:B------:R-:W-:Y:S02]  /*9c00*/  ISETP.NE.AND P1, PT, R45, 0x4, PT ;  /* 0x000000042d00780c */ /* 0x000fe40003f25270 */
[----:B------:R-:W-:Y:S02]  /*9c10*/  SEL R2, RZ, 0x1, P0 ;  /* 0x00000001ff027807 */ /* 0x000fe40000000000 */
[----:B------:R-:W-:Y:S02]  /*9c20*/  SEL R0, RZ, 0x1, P1 ;  /* 0x00000001ff007807 */ /* 0x000fe40000800000 */
[----:B------:R-:W-:Y:S02]  /*9c30*/  LOP3.LUT R106, R106, R2, RZ, 0x3c, !PT ;  /* 0x000000026a6a7212 */ /* 0x000fe400078e3cff */
[----:B------:R-:W-:Y:S02]  /*9c40*/  LOP3.LUT R107, R107, R0, RZ, 0x3c, !PT ;  /* 0x000000006b6b7212 */ /* 0x000fe400078e3cff */
[----:B------:R-:W-:Y:S02]  /*9c50*/  @P2 R2UR UR36, R103 ;  /* 0x00000000672422ca */ /* 0x000fe400000e0000 */
[----:B------:R-:W-:Y:S02]  /*9c60*/  SEL R112, R112, RZ, P0 ;  /* 0x000000ff70707207 */ /* 0x000fe40000000000 */
[----:B------:R-:W-:Y:S01]  /*9c70*/  SEL R45, R45, RZ, P1 ;  /* 0x000000ff2d2d7207 */ /* 0x000fe20000800000 */
[----:B------:R-:W-:Y:S10]  /*9c80*/  @P2 BRA `(.L_x_146) ;  /* 0xffffffb800fc2947 */ /* 0x000ff4000383ffff */
[----:B------:R-:W-:Y:S05]  /*9c90*/  EXIT ;  /* 0x000000000000794d */ /* 0x000fea0003800000 */
.L_x_24:
[----:B--2---:R2:W4:Y:S02]  /*9ca0*/  SYNCS.PHASECHK.TRANS64.TRYWAIT P0, [R2+URZ+0x140], R3 ;  /* 0x00014003020075a7 */ /* 0x00452400080011ff */
[----:B----4-:R-:W-:Y:S05]  /*9cb0*/  @!P0 NANOSLEEP.SYNCS 0x989680 ;  /* 0x009896800000895d */ /* 0x010fea0003900000 */
[----:B------:R-:W4:Y:S02]  /*9cc0*/  @!P0 SYNCS.PHASECHK.TRANS64 P0, [R2+URZ+0x140], R3 ;  /* 0x00014003020085a7 */ /* 0x000f2400080010ff */
[----:B----4-:R-:W-:Y:S05]  /*9cd0*/  @!P0 BRA `(.L_x_24) ;  /* 0xfffffffc00f08947 */ /* 0x010fea000383ffff */
[----:B------:R-:W-:Y:S05]  /*9ce0*/  BRA `(.L_x_147) ;  /* 0xffffff7800e87947 */ /* 0x000fea000383ffff */
.L_x_27:
[----:B------:R-:W-:-:S07]  /*9cf0*/  MOV R2, UR33 ;  /* 0x0000002100027c02 */ /* 0x000fce0008000f00 */
.L_x_148:
[----:B-1----:R1:W2:Y:S02]  /*9d00*/  SYNCS.PHASECHK.TRANS64.TRYWAIT P0, [R2+URZ+0x40], R4 ;  /* 0x00004004020075a7 */ /* 0x0022a400080011ff */
[----:B--2---:R-:W-:Y:S05]  /*9d10*/  @!P0 NANOSLEEP.SYNCS 0x989680 ;  /* 0x009896800000895d */ /* 0x004fea0003900000 */
[----:B------:R-:W2:Y:S02]  /*9d20*/  @!P0 SYNCS.PHASECHK.TRANS64 P0, [R2+URZ+0x40], R4 ;  /* 0x00004004020085a7 */ /* 0x000ea400080010ff */
[----:B--2---:R-:W-:Y:S05]  /*9d30*/  @!P0 BRA `(.L_x_148) ;  /* 0xfffffffc00f08947 */ /* 0x004fea000383ffff */
[----:B------:R-:W-:Y:S05]  /*9d40*/  BRA `(.L_x_26) ;  /* 0xffffff7c00507947 */ /* 0x000fea000383ffff */
.L_x_34:
[----:B-1----:R-:W-:-:S07]  /*9d50*/  MOV R2, UR17 ;  /* 0x0000001100027c02 */ /* 0x002fce0008000f00 */
.L_x_149:
[----:B-1----:R1:W2:Y:S02]  /*9d60*/  SYNCS.PHASECHK.TRANS64.TRYWAIT P0, [R2+URZ+0x40], R4 ;  /* 0x00004004020075a7 */ /* 0x0022a400080011ff */
[----:B--2---:R-:W-:Y:S05]  /*9d70*/  @!P0 NANOSLEEP.SYNCS 0x989680 ;  /* 0x009896800000895d */ /* 0x004fea0003900000 */
[----:B------:R-:W2:Y:S02]  /*9d80*/  @!P0 SYNCS.PHASECHK.TRANS64 P0, [R2+URZ+0x40], R4 ;  /* 0x00004004020085a7 */ /* 0x000ea400080010ff */
[----:B--2---:R-:W-:Y:S05]  /*9d90*/  @!P0 BRA `(.L_x_149) ;  /* 0xfffffffc00f08947 */ /* 0x004fea000383ffff */
[----:B------:R-:W-:Y:S05]  /*9da0*/  BRA `(.L_x_33) ;  /* 0xffffff80000c7947 */ /* 0x000fea000383ffff */
.L_x_39:
[----:B-1----:R1:W2:Y:S02]  /*9db0*/  SYNCS.PHASECHK.TRANS64.TRYWAIT P0, [R2+URZ+0xd0], R3 ;  /* 0x0000d003020075a7 */ /* 0x0022a400080011ff */
[----:B--2---:R-:W-:Y:S05]  /*9dc0*/  @!P0 NANOSLEEP.SYNCS 0x989680 ;  /* 0x009896800000895d */ /* 0x004fea0003900000 */
[----:B------:R-:W2:Y:S02]  /*9dd0*/  @!P0 SYNCS.PHASECHK.TRANS64 P0, [R2+URZ+0xd0], R3 ;  /* 0x0000d003020085a7 */ /* 0x000ea400080010ff */
[----:B--2---:R-:W-:Y:S05]  /*9de0*/  @!P0 BRA `(.L_x_39) ;  /* 0xfffffffc00f08947 */ /* 0x004fea000383ffff */
[----:B------:R-:W-:Y:S05]  /*9df0*/  BRA `(.L_x_150) ;  /* 0xffffff8000b07947 */ /* 0x000fea000383ffff */
.L_x_43:
[----:B---3--:R-:W-:-:S07]  /*9e00*/  MOV R0, UR4 ;  /* 0x0000000400007c02 */ /* 0x008fce0008000f00 */
.L_x_151:
[----:B-1----:R1:W2:Y:S02]  /*9e10*/  SYNCS.PHASECHK.TRANS64.TRYWAIT P0, [R0+URZ], R2 ;  /* 0x00000002000075a7 */ /* 0x0022a400080011ff */
[----:B--2---:R-:W-:Y:S05]  /*9e20*/  @!P0 NANOSLEEP.SYNCS 0x989680 ;  /* 0x009896800000895d */ /* 0x004fea0003900000 */
[----:B------:R-:W2:Y:S02]  /*9e30*/  @!P0 SYNCS.PHASECHK.TRANS64 P0, [R0+URZ], R2 ;  /* 0x00000002000085a7 */ /* 0x000ea400080010ff */
[----:B--2---:R-:W-:Y:S05]  /*9e40*/  @!P0 BRA `(.L_x_151) ;  /* 0xfffffffc00f08947 */ /* 0x004fea000383ffff */
[----:B------:R-:W-:Y:S05]  /*9e50*/  BRA `(.L_x_152) ;  /* 0xffffff8800207947 */ /* 0x000fea000383ffff */
.L_x_44:
[----:B---3--:R-:W-:-:S07]  /*9e60*/  MOV R0, UR4 ;  /* 0x0000000400007c02 */ /* 0x008fce0008000f00 */
.L_x_153:
[----:B-1----:R1:W2:Y:S02]  /*9e70*/  SYNCS.PHASECHK.TRANS64.TRYWAIT P0, [R0+URZ], R3 ;  /* 0x00000003000075a7 */ /* 0x0022a400080011ff */
[----:B--2---:R-:W-:Y:S05]  /*9e80*/  @!P0 NANOSLEEP.SYNCS 0x989680 ;  /* 0x009896800000895d */ /* 0x004fea0003900000 */
[----:B------:R-:W2:Y:S02]  /*9e90*/  @!P0 SYNCS.PHASECHK.TRANS64 P0, [R0+URZ], R3 ;  /* 0x00000003000085a7 */ /* 0x000ea400080010ff */
[----:B--2---:R-:W-:Y:S05]  /*9ea0*/  @!P0 BRA `(.L_x_153) ;  /* 0xfffffffc00f08947 */ /* 0x004fea000383ffff */
[----:B------:R-:W-:Y:S05]  /*9eb0*/  BRA `(.L_x_154) ;  /* 0xffffff88002c7947 */ /* 0x000fea000383ffff */
.L_x_45:
[----:B---3--:R-:W-:-:S07]  /*9ec0*/  MOV R0, UR4 ;  /* 0x0000000400007c02 */ /* 0x008fce0008000f00 */
.L_x_155:
[----:B-1----:R1:W2:Y:S02]  /*9ed0*/  SYNCS.PHASECHK.TRANS64.TRYWAIT P0, [R0+URZ], R3 ;  /* 0x00000003000075a7 */ /* 0x0022a400080011ff */
[----:B--2---:R-:W-:Y:S05]  /*9ee0*/  @!P0 NANOSLEEP.SYNCS 0x989680 ;  /* 0x009896800000895d */ /* 0x004fea0003900000 */
[----:B------:R-:W2:Y:S02]  /*9ef0*/  @!P0 SYNCS.PHASECHK.TRANS64 P0, [R0+URZ], R3 ;  /* 0x00000003000085a7 */ /* 0x000ea400080010ff */
[----:B--2---:R-:W-:Y:S05]  /*9f00*/  @!P0 BRA `(.L_x_155) ;  /* 0xfffffffc00f08947 */ /* 0x004fea000383ffff */
[----:B------:R-:W-:Y:S05]  /*9f10*/  BRA `(.L_x_156) ;  /* 0xffffff8800387947 */ /* 0x000fea000383ffff */
.L_x_46:
[----:B---3--:R-:W-:-:S07]  /*9f20*/  MOV R0, UR4 ;  /* 0x0000000400007c02 */ /* 0x008fce0008000f00 */
.L_x_157:
[----:B-1----:R1:W2:Y:S02]  /*9f30*/  SYNCS.PHASECHK.TRANS64.TRYWAIT P0, [R0+URZ], R3 ;  /* 0x00000003000075a7 */ /* 0x0022a400080011ff */
[----:B--2---:R-:W-:Y:S05]  /*9f40*/  @!P0 NANOSLEEP.SYNCS 0x989680 ;  /* 0x009896800000895d */ /* 0x004fea0003900000 */
[----:B------:R-:W2:Y:S02]  /*9f50*/  @!P0 SYNCS.PHASECHK.TRANS64 P0, [R0+URZ], R3 ;  /* 0x00000003000085a7 */ /* 0x000ea400080010ff */
[----:B--2---:R-:W-:Y:S05]  /*9f60*/  @!P0 BRA `(.L_x_157) ;  /* 0xfffffffc00f08947 */ /* 0x004fea000383ffff */
[----:B------:R-:W-:Y:S05]  /*9f70*/  BRA `(.L_x_158) ;  /* 0xffffff8800447947 */ /* 0x000fea000383ffff */
.L_x_47:
[----:B---3--:R-:W-:-:S07]  /*9f80*/  MOV R0, UR4 ;  /* 0x0000000400007c02 */ /* 0x008fce0008000f00 */
.L_x_159:
[----:B-1----:R1:W2:Y:S02]  /*9f90*/  SYNCS.PHASECHK.TRANS64.TRYWAIT P0, [R0+URZ], R3 ;  /* 0x00000003000075a7 */ /* 0x0022a400080011ff */
[----:B--2---:R-:W-:Y:S05]  /*9fa0*/  @!P0 NANOSLEEP.SYNCS 0x989680 ;  /* 0x009896800000895d */ /* 0x004fea0003900000 */
[----:B------:R-:W2:Y:S02]  /*9fb0*/  @!P0 SYNCS.PHASECHK.TRANS64 P0, [R0+URZ], R3 ;  /* 0x00000003000085a7 */ /* 0x000ea400080010ff */
[----:B--2---:R-:W-:Y:S05]  /*9fc0*/  @!P0 BRA `(.L_x_159) ;  /* 0xfffffffc00f08947 */ /* 0x004fea000383ffff */
[----:B------:R-:W-:Y:S05]  /*9fd0*/  BRA `(.L_x_160) ;  /* 0xffffff8800507947 */ /* 0x000fea000383ffff */
.L_x_48:
[----:B---3--:R-:W-:-:S07]  /*9fe0*/  MOV R0, UR4 ;  /* 0x0000000400007c02 */ /* 0x008fce0008000f00 */
.L_x_161:
[----:B-1----:R1:W2:Y:S02]  /*9ff0*/  SYNCS.PHASECHK.TRANS64.TRYWAIT P0, [R0+URZ], R3 ;  /* 0x00000003000075a7 */ /* 0x0022a400080011ff */
[----:B--2---:R-:W-:Y:S05]  /*a000*/  @!P0 NANOSLEEP.SYNCS 0x989680 ;  /* 0x009896800000895d */ /* 0x004fea0003900000 */
[----:B------:R-:W2:Y:S02]  /*a010*/  @!P0 SYNCS.PHASECHK.TRANS64 P0, [R0+URZ], R3 ;  /* 0x00000003000085a7 */ /* 0x000ea400080010ff */
[----:B--2---:R-:W-:Y:S05]  /*a020*/  @!P0 BRA `(.L_x_161) ;  /* 0xfffffffc00f08947 */ /* 0x004fea000383ffff */
[----:B------:R-:W-:Y:S05]  /*a030*/  BRA `(.L_x_162) ;  /* 0xffffff88005c7947 */ /* 0x000fea000383ffff */
.L_x_49:
[----:B---3--:R-:W-:-:S07]  /*a040*/  MOV R0, UR4 ;  /* 0x0000000400007c02 */ /* 0x008fce0008000f00 */
.L_x_163:
[----:B-1----:R1:W2:Y:S02]  /*a050*/  SYNCS.PHASECHK.TRANS64.TRYWAIT P0, [R0+URZ], R3 ;  /* 0x00000003000075a7 */ /* 0x0022a400080011ff */
[----:B--2---:R-:W-:Y:S05]  /*a060*/  @!P0 NANOSLEEP.SYNCS 0x989680 ;  /* 0x009896800000895d */ /* 0x004fea0003900000 */
[----:B------:R-:W2:Y:S02]  /*a070*/  @!P0 SYNCS.PHASECHK.TRANS64 P0, [R0+URZ], R3 ;  /* 0x00000003000085a7 */ /* 0x000ea400080010ff */
[----:B--2---:R-:W-:Y:S05]  /*a080*/  @!P0 BRA `(.L_x_163) ;  /* 0xfffffffc00f08947 */ /* 0x004fea000383ffff */
[----:B------:R-:W-:Y:S05]  /*a090*/  BRA `(.L_x_164) ;  /* 0xffffff8800687947 */ /* 0x000fea000383ffff */
.L_x_52:
[----:B-1----:R1:W2:Y:S02]  /*a0a0*/  SYNCS.PHASECHK.TRANS64.TRYWAIT P0, [R0+URZ+0x130], R4 ;  /* 0x00013004000075a7 */ /* 0x0022a400080011ff */
[----:B--2---:R-:W-:Y:S05]  /*a0b0*/  @!P0 NANOSLEEP.SYNCS 0x989680 ;  /* 0x009896800000895d */ /* 0x004fea0003900000 */
[----:B------:R-:W2:Y:S02]  /*a0c0*/  @!P0 SYNCS.PHASECHK.TRANS64 P0, [R0+URZ+0x130], R4 ;  /* 0x00013004000085a7 */ /* 0x000ea400080010ff */
[----:B--2---:R-:W-:Y:S05]  /*a0d0*/  @!P0 BRA `(.L_x_52) ;  /* 0xfffffffc00f08947 */ /* 0x004fea000383ffff */
[----:B------:R-:W-:Y:S05]  /*a0e0*/  BRA `(.L_x_165) ;  /* 0xffffff8800c87947 */ /* 0x000fea000383ffff */
.L_x_53:
[----:B------:R-:W-:-:S07]  /*a0f0*/  MOV R0, UR5 ;  /* 0x0000000500007c02 */ /* 0x000fce0008000f00 */
.L_x_166:
[----:B-1----:R1:W2:Y:S02]  /*a100*/  SYNCS.PHASECHK.TRANS64.TRYWAIT P0, [R0+URZ+0xe0], R5 ;  /* 0x0000e005000075a7 */ /* 0x0022a400080011ff */
[----:B--2---:R-:W-:Y:S05]  /*a110*/  @!P0 NANOSLEEP.SYNCS 0x989680 ;  /* 0x009896800000895d */ /* 0x004fea0003900000 */
[----:B------:R-:W2:Y:S02]  /*a120*/  @!P0 SYNCS.PHASECHK.TRANS64 P0, [R0+URZ+0xe0], R5 ;  /* 0x0000e005000085a7 */ /* 0x000ea400080010ff */
[----:B--2---:R-:W-:Y:S05]  /*a130*/  @!P0 BRA `(.L_x_166) ;  /* 0xfffffffc00f08947 */ /* 0x004fea000383ffff */
[----:B------:R-:W-:Y:S05]  /*a140*/  BRA `(.L_x_167) ;  /* 0xffffff8800d87947 */ /* 0x000fea000383ffff */
.L_x_54:
[----:B-1----:R1:W2:Y:S02]  /*a150*/  SYNCS.PHASECHK.TRANS64.TRYWAIT P1, [R0+URZ+0xd0], R4 ;  /* 0x0000d004000075a7 */ /* 0x0022a400080211ff */
[----:B--2---:R-:W-:Y:S05]  /*a160*/  @!P1 NANOSLEEP.SYNCS 0x989680 ;  /* 0x009896800000995d */ /* 0x004fea0003900000 */
[----:B------:R-:W2:Y:S02]  /*a170*/  @!P1 SYNCS.PHASECHK.TRANS64 P1, [R0+URZ+0xd0], R4 ;  /* 0x0000d004000095a7 */ /* 0x000ea400080210ff */
[----:B--2---:R-:W-:Y:S05]  /*a180*/  @!P1 BRA `(.L_x_54) ;  /* 0xfffffffc00f09947 */ /* 0x004fea000383ffff */
[----:B------:R-:W-:Y:S05]  /*a190*/  BRA `(.L_x_168) ;  /* 0xffffff8c00087947 */ /* 0x000fea000383ffff */
.L_x_57:
[----:B------:R-:W-:-:S07]  /*a1a0*/  MOV R0, UR5 ;  /* 0x0000000500007c02 */ /* 0x000fce0008000f00 */
.L_x_169:
[----:B-1----:R1:W2:Y:S02]  /*a1b0*/  SYNCS.PHASECHK.TRANS64.TRYWAIT P0, [R0+URZ+0xe0], R2 ;  /* 0x0000e002000075a7 */ /* 0x0022a400080011ff */
[----:B--2---:R-:W-:Y:S05]  /*a1c0*/  @!P0 NANOSLEEP.SYNCS 0x989680 ;  /* 0x009896800000895d */ /* 0x004fea0003900000 */
[----:B------:R-:W2:Y:S02]  /*a1d0*/  @!P0 SYNCS.PHASECHK.TRANS64 P0, [R0+URZ+0xe0], R2 ;  /* 0x0000e002000085a7 */ /* 0x000ea400080010ff */
[----:B--2---:R-:W-:Y:S05]  /*a1e0*/  @!P0 BRA `(.L_x_169) ;  /* 0xfffffffc00f08947 */ /* 0x004fea000383ffff */
[----:B------:R-:W-:Y:S05]  /*a1f0*/  BRA `(.L_x_56) ;  /* 0xffffff8c005c7947 */ /* 0x000fea000383ffff */
.L_x_66:
[----:B-1----:R-:W-:-:S04]  /*a200*/  MOV R4, UR6 ;  /* 0x0000000600047c02 */ /* 0x002fc80008000f00 */
[----:B------:R1:W2:Y:S03]  /*a210*/  SYNCS.PHASECHK.TRANS64.TRYWAIT P0, [R4+URZ+0x8], R5 ;  /* 0x00000805040075a7 */ /* 0x0002a600080011ff */
[----:B--2---:R-:W-:Y:S05]  /*a220*/  @!P0 NANOSLEEP.SYNCS 0x989680 ;  /* 0x009896800000895d */ /* 0x004fea0003900000 */
[----:B------:R-:W2:Y:S02]  /*a230*/  @!P0 SYNCS.PHASECHK.TRANS64 P0, [R4+URZ+0x8], R5 ;  /* 0x00000805040085a7 */ /* 0x000ea400080010ff */
[----:B--2---:R-:W-:Y:S05]  /*a240*/  @!P0 BRA `(.L_x_66) ;  /* 0xfffffffc00ec8947 */ /* 0x004fea000383ffff */
[----:B------:R-:W-:Y:S05]  /*a250*/  BRA `(.L_x_65) ;  /* 0xffffff9000107947 */ /* 0x000fea000383ffff */
.L_x_68:
[----:B------:R-:W-:Y:S01]  /*a260*/  BSSY B0, `(.L_x_170) ;  /* 0x0000006000007945 */ /* 0x000fe20003800000 */
[----:B------:R-:W-:-:S07]  /*a270*/  MOV R15, 0xffffffff ;  /* 0xffffffff000f7802 */ /* 0x000fce0000000f00 */
[----:B-1---5:R-:W-:Y:S05]  /*a280*/  WARPSYNC.COLLECTIVE R15, `(.L_x_171) ;  /* 0x000000000f0c7348 */ /* 0x022fea0003c00000 */
[----:B------:R-:W-:Y:S02]  /*a290*/  ELECT P6, UR79, PT ;  /* 0x00000000004f782f */ /* 0x000fe400038c0000 */
[----:B------:R-:W-:Y:S01]  /*a2a0*/  MOV R14, UR79 ;  /* 0x0000004f000e7c02 */ /* 0x000fe20008000f00 */
[----:B-1---5:R-:W-:Y:S10]  /*a2b0*/  ENDCOLLECTIVE ;  /* 0x000000000000791b */ /* 0x022ff40003800000 */
.L_x_171:
[----:B------:R-:W-:Y:S05]  /*a2c0*/  BSYNC B0 ;  /* 0x0000000000007941 */ /* 0x000fea0003800000 */
.L_x_170:
[----:B------:R-:W-:Y:S05]  /*a2d0*/  BRA `(.L_x_172) ;  /* 0xffffff9000407947 */ /* 0x000fea000383ffff */
.L_x_70:
[----:B-1----:R-:W-:-:S04]  /*a2e0*/  MOV R2, UR6 ;  /* 0x0000000600027c02 */ /* 0x002fc80008000f00 */
[----:B------:R1:W2:Y:S03]  /*a2f0*/  SYNCS.PHASECHK.TRANS64.TRYWAIT P0, [R2+URZ+0x8], R3 ;  /* 0x00000803020075a7 */ /* 0x0002a600080011ff */
[----:B--2---:R-:W-:Y:S05]  /*a300*/  @!P0 NANOSLEEP.SYNCS 0x989680 ;  /* 0x009896800000895d */ /* 0x004fea0003900000 */
[----:B------:R-:W2:Y:S02]  /*a310*/  @!P0 SYNCS.PHASECHK.TRANS64 P0, [R2+URZ+0x8], R3 ;  /* 0x00000803020085a7 */ /* 0x000ea400080010ff */
[----:B--2---:R-:W-:Y:S05]  /*a320*/  @!P0 BRA `(.L_x_70) ;  /* 0xfffffffc00ec8947 */ /* 0x004fea000383ffff */
[----:B------:R-:W-:Y:S05]  /*a330*/  BRA `(.L_x_69) ;  /* 0xffffff9000447947 */ /* 0x000fea000383ffff */
.L_x_71:
[----:B-1----:R1:W2:Y:S02]  /*a340*/  SYNCS.PHASECHK.TRANS64.TRYWAIT P0, [R0+URZ+0xd0], R4 ;  /* 0x0000d004000075a7 */ /* 0x0022a400080011ff */
[----:B--2---:R-:W-:Y:S05]  /*a350*/  @!P0 NANOSLEEP.SYNCS 0x989680 ;  /* 0x009896800000895d */ /* 0x004fea0003900000 */
[----:B------:R-:W2:Y:S02]  /*a360*/  @!P0 SYNCS.PHASECHK.TRANS64 P0, [R0+URZ+0xd0], R4 ;  /* 0x0000d004000085a7 */ /* 0x000ea400080010ff */
[----:B--2---:R-:W-:Y:S05]  /*a370*/  @!P0 BRA `(.L_x_71) ;  /* 0xfffffffc00f08947 */ /* 0x004fea000383ffff */
[----:B------:R-:W-:Y:S05]  /*a380*/  BRA `(.L_x_173) ;  /* 0xffffff9400307947 */ /* 0x000fea000383ffff */
.L_x_73:
[----:B------:R-:W-:-:S07]  /*a390*/  MOV R0, UR9 ;  /* 0x0000000900007c02 */ /* 0x000fce0008000f00 */
.L_x_174:
[----:B-1----:R1:W2:Y:S02]  /*a3a0*/  SYNCS.PHASECHK.TRANS64.TRYWAIT P0, [R0+URZ+0x110], R4 ;  /* 0x00011004000075a7 */ /* 0x0022a400080011ff */
[----:B--2---:R-:W-:Y:S05]  /*a3b0*/  @!P0 NANOSLEEP.SYNCS 0x989680 ;  /* 0x009896800000895d */ /* 0x004fea0003900000 */
[----:B------:R-:W2:Y:S02]  /*a3c0*/  @!P0 SYNCS.PHASECHK.TRANS64 P0, [R0+URZ+0x110], R4 ;  /* 0x00011004000085a7 */ /* 0x000ea400080010ff */
[----:B--2---:R-:W-:Y:S05]  /*a3d0*/  @!P0 BRA `(.L_x_174) ;  /* 0xfffffffc00f08947 */ /* 0x004fea000383ffff */
[----:B------:R-:W-:Y:S05]  /*a3e0*/  BRA `(.L_x_175) ;  /* 0xffffff94007c7947 */ /* 0x000fea000383ffff */
.L_x_76:
[----:B------:R-:W-:Y:S07]  /*a3f0*/  MOV R0, UR8 ;  /* 0x0000000800007c02 */ /* 0x000fee0008000f00 */
.L_x_176:
[----:B-1----:R1:W2:Y:S02]  /*a400*/  SYNCS.PHASECHK.TRANS64.TRYWAIT P0, [R0+URZ], R4 ;  /* 0x00000004000075a7 */ /* 0x0022a400080011ff */
[----:B--2---:R-:W-:Y:S05]  /*a410*/  @!P0 NANOSLEEP.SYNCS 0x989680 ;  /* 0x009896800000895d */ /* 0x004fea0003900000 */
[----:B------:R-:W2:Y:S02]  /*a420*/  @!P0 SYNCS.PHASECHK.TRANS64 P0, [R0+URZ], R4 ;  /* 0x00000004000085a7 */ /* 0x000ea400080010ff */
[----:B--2---:R-:W-:Y:S05]  /*a430*/  @!P0 BRA `(.L_x_176) ;  /* 0xfffffffc00f08947 */ /* 0x004fea000383ffff */
[----:B------:R-:W-:Y:S05]  /*a440*/  BRA `(.L_x_75) ;  /* 0xffffff9400907947 */ /* 0x000fea000383ffff */
.L_x_80:
[----:B-1----:R-:W-:-:S07]  /*a450*/  MOV R0, UR8 ;  /* 0x0000000800007c02 */ /* 0x002fce0008000f00 */
.L_x_177:
[----:B-1----:R1:W2:Y:S02]  /*a460*/  SYNCS.PHASECHK.TRANS64.TRYWAIT P0, [R0+URZ], R2 ;  /* 0x00000002000075a7 */ /* 0x0022a400080011ff */
[----:B--2---:R-:W-:Y:S05]  /*a470*/  @!P0 NANOSLEEP.SYNCS 0x989680 ;  /* 0x009896800000895d */ /* 0x004fea0003900000 */
[----:B------:R-:W2:Y:S02]  /*a480*/  @!P0 SYNCS.PHASECHK.TRANS64 P0, [R0+URZ], R2 ;  /* 0x00000002000085a7 */ /* 0x000ea400080010ff */
[----:B--2---:R-:W-:Y:S05]  /*a490*/  @!P0 BRA `(.L_x_177) ;  /* 0xfffffffc00f08947 */ /* 0x004fea000383ffff */
[----:B------:R-:W-:Y:S05]  /*a4a0*/  BRA `(.L_x_178) ;  /* 0xffffff9800847947 */ /* 0x000fea000383ffff */
.L_x_81:
[----:B------:R-:W-:-:S07]  /*a4b0*/  MOV R0, UR8 ;  /* 0x0000000800007c02 */ /* 0x000fce0008000f00 */
.L_x_179:
[----:B-1----:R1:W2:Y:S02]  /*a4c0*/  SYNCS.PHASECHK.TRANS64.TRYWAIT P0, [R0+URZ], R3 ;  /* 0x00000003000075a7 */ /* 0x0022a400080011ff */
[----:B--2---:R-:W-:Y:S05]  /*a4d0*/  @!P0 NANOSLEEP.SYNCS 0x989680 ;  /* 0x009896800000895d */ /* 0x004fea0003900000 */
[----:B------:R-:W2:Y:S02]  /*a4e0*/  @!P0 SYNCS.PHASECHK.TRANS64 P0, [R0+URZ], R3 ;  /* 0x00000003000085a7 */ /* 0x000ea400080010ff */
[----:B--2---:R-:W-:Y:S05]  /*a4f0*/  @!P0 BRA `(.L_x_179) ;  /* 0xfffffffc00f08947 */ /* 0x004fea000383ffff */
[----:B------:R-:W-:Y:S05]  /*a500*/  BRA `(.L_x_180) ;  /* 0xffffff9800907947 */ /* 0x000fea000383ffff */
.L_x_82:
[----:B------:R-:W-:-:S07]  /*a510*/  MOV R0, UR8 ;  /* 0x0000000800007c02 */ /* 0x000fce0008000f00 */
.L_x_181:
[----:B-1----:R1:W2:Y:S02]  /*a520*/  SYNCS.PHASECHK.TRANS64.TRYWAIT P0, [R0+URZ], R3 ;  /* 0x00000003000075a7 */ /* 0x0022a400080011ff */
[----:B--2---:R-:W-:Y:S05]  /*a530*/  @!P0 NANOSLEEP.SYNCS 0x989680 ;  /* 0x009896800000895d */ /* 0x004fea0003900000 */
[----:B------:R-:W2:Y:S02]  /*a540*/  @!P0 SYNCS.PHASECHK.TRANS64 P0, [R0+URZ], R3 ;  /* 0x00000003000085a7 */ /* 0x000ea400080010ff */
[----:B--2---:R-:W-:Y:S05]  /*a550*/  @!P0 BRA `(.L_x_181) ;  /* 0xfffffffc00f08947 */ /* 0x004fea000383ffff */
[----:B------:R-:W-:Y:S05]  /*a560*/  BRA `(.L_x_182) ;  /* 0xffffff98009c7947 */ /* 0x000fea000383ffff */
.L_x_85:
[----:B------:R-:W-:-:S07]  /*a570*/  MOV R0, UR7 ;  /* 0x0000000700007c02 */ /* 0x000fce0008000f00 */
.L_x_183:
[----:B-1----:R1:W2:Y:S02]  /*a580*/  SYNCS.PHASECHK.TRANS64.TRYWAIT P1, [R0+URZ+0x150], R2 ;  /* 0x00015002000075a7 */ /* 0x0022a400080211ff */
[----:B--2---:R-:W-:Y:S05]  /*a590*/  @!P1 NANOSLEEP.SYNCS 0x989680 ;  /* 0x009896800000995d */ /* 0x004fea0003900000 */
[----:B------:R-:W2:Y:S02]  /*a5a0*/  @!P1 SYNCS.PHASECHK.TRANS64 P1, [R0+URZ+0x150], R2 ;  /* 0x00015002000095a7 */ /* 0x000ea400080210ff */
[----:B--2---:R-:W-:Y:S05]  /*a5b0*/  @!P1 BRA `(.L_x_183) ;  /* 0xfffffffc00f09947 */ /* 0x004fea000383ffff */
[----:B------:R-:W-:Y:S05]  /*a5c0*/  BRA `(.L_x_184) ;  /* 0xffffff9800e87947 */ /* 0x000fea000383ffff */
.L_x_90:
[----:B--2---:R2:W4:Y:S02]  /*a5d0*/  SYNCS.PHASECHK.TRANS64.TRYWAIT P0, [R0+URZ+0xd0], R2 ;  /* 0x0000d002000075a7 */ /* 0x00452400080011ff */
[----:B----4-:R-:W-:Y:S05]  /*a5e0*/  @!P0 NANOSLEEP.SYNCS 0x989680 ;  /* 0x009896800000895d */ /* 0x010fea0003900000 */
[----:B------:R-:W4:Y:S02]  /*a5f0*/  @!P0 SYNCS.PHASECHK.TRANS64 P0, [R0+URZ+0xd0], R2 ;  /* 0x0000d002000085a7 */ /* 0x000f2400080010ff */
[----:B----4-:R-:W-:Y:S05]  /*a600*/  @!P0 BRA `(.L_x_90) ;  /* 0xfffffffc00f08947 */ /* 0x010fea000383ffff */
[----:B------:R-:W-:Y:S05]  /*a610*/  BRA `(.L_x_185) ;  /* 0xffffff9c00fc7947 */ /* 0x000fea000383ffff */
.L_x_93:
[----:B------:R-:W-:Y:S07]  /*a620*/  MOV R0, UR7 ;  /* 0x0000000700007c02 */ /* 0x000fee0008000f00 */
.L_x_186:
[----:B--2---:R2:W4:Y:S02]  /*a630*/  SYNCS.PHASECHK.TRANS64.TRYWAIT P0, [R0+URZ+0xc8], R2 ;  /* 0x0000c802000075a7 */ /* 0x00452400080011ff */
[----:B----4-:R-:W-:Y:S05]  /*a640*/  @!P0 NANOSLEEP.SYNCS 0x989680 ;  /* 0x009896800000895d */ /* 0x010fea0003900000 */
[----:B------:R-:W4:Y:S02]  /*a650*/  @!P0 SYNCS.PHASECHK.TRANS64 P0, [R0+URZ+0xc8], R2 ;  /* 0x0000c802000085a7 */ /* 0x000f2400080010ff */
[----:B----4-:R-:W-:Y:S05]  /*a660*/  @!P0 BRA `(.L_x_186) ;  /* 0xfffffffc00f08947 */ /* 0x010fea000383ffff */
[----:B------:R-:W-:Y:S05]  /*a670*/  BRA `(.L_x_92) ;  /* 0xffffffa000dc7947 */ /* 0x000fea000383ffff */
.L_x_96:
[----:B------:R-:W-:Y:S07]  /*a680*/  MOV R0, UR7 ;  /* 0x0000000700007c02 */ /* 0x000fee0008000f00 */
.L_x_187:
[----:B-1----:R1:W2:Y:S02]  /*a690*/  SYNCS.PHASECHK.TRANS64.TRYWAIT P0, [R0+URZ+0xa0], R14 ;  /* 0x0000a00e000075a7 */ /* 0x0022a400080011ff */
[----:B--2---:R-:W-:Y:S05]  /*a6a0*/  @!P0 NANOSLEEP.SYNCS 0x989680 ;  /* 0x009896800000895d */ /* 0x004fea0003900000 */
[----:B------:R-:W2:Y:S02]  /*a6b0*/  @!P0 SYNCS.PHASECHK.TRANS64 P0, [R0+URZ+0xa0], R14 ;  /* 0x0000a00e000085a7 */ /* 0x000ea400080010ff */
[----:B--2---:R-:W-:Y:S05]  /*a6c0*/  @!P0 BRA `(.L_x_187) ;  /* 0xfffffffc00f08947 */ /* 0x004fea000383ffff */
[----:B------:R-:W-:Y:S05]  /*a6d0*/  BRA `(.L_x_188) ;  /* 0xffffffa400547947 */ /* 0x000fea000383ffff */
.L_x_97:
[----:B------:R-:W-:Y:S07]  /*a6e0*/  MOV R0, UR7 ;  /* 0x0000000700007c02 */ /* 0x000fee0008000f00 */
.L_x_189:
[----:B-1----:R1:W2:Y:S02]  /*a6f0*/  SYNCS.PHASECHK.TRANS64.TRYWAIT P0, [R0+URZ+0xa8], R14 ;  /* 0x0000a80e000075a7 */ /* 0x0022a400080011ff */
[----:B--2---:R-:W-:Y:S05]  /*a700*/  @!P0 NANOSLEEP.SYNCS 0x989680 ;  /* 0x009896800000895d */ /* 0x004fea0003900000 */
[----:B------:R-:W2:Y:S02]  /*a710*/  @!P0 SYNCS.PHASECHK.TRANS64 P0, [R0+URZ+0xa8], R14 ;  /* 0x0000a80e000085a7 */ /* 0x000ea400080010ff */
[----:B--2---:R-:W-:Y:S05]  /*a720*/  @!P0 BRA `(.L_x_189) ;  /* 0xfffffffc00f08947 */ /* 0x004fea000383ffff */
[----:B------:R-:W-:Y:S05]  /*a730*/  BRA `(.L_x_190) ;  /* 0xffffffa400ac7947 */ /* 0x000fea000383ffff */
.L_x_98:
[----:B------:R-:W-:Y:S07]  /*a740*/  MOV R0, UR7 ;  /* 0x0000000700007c02 */ /* 0x000fee0008000f00 */
.L_x_191:
[----:B-1----:R1:W2:Y:S02]  /*a750*/  SYNCS.PHASECHK.TRANS64.TRYWAIT P0, [R0+URZ+0xb0], R14 ;  /* 0x0000b00e000075a7 */ /* 0x0022a400080011ff */
[----:B--2---:R-:W-:Y:S05]  /*a760*/  @!P0 NANOSLEEP.SYNCS 0x989680 ;  /* 0x009896800000895d */ /* 0x004fea0003900000 */
[----:B------:R-:W2:Y:S02]  /*a770*/  @!P0 SYNCS.PHASECHK.TRANS64 P0, [R0+URZ+0xb0], R14 ;  /* 0x0000b00e000085a7 */ /* 0x000ea400080010ff */
[----:B--2---:R-:W-:Y:S05]  /*a780*/  @!P0 BRA `(.L_x_191) ;  /* 0xfffffffc00f08947 */ /* 0x004fea000383ffff */
[----:B------:R-:W-:Y:S05]  /*a790*/  BRA `(.L_x_192) ;  /* 0xffffffa800087947 */ /* 0x000fea000383ffff */
.L_x_99:
[----:B------:R-:W-:Y:S07]  /*a7a0*/  MOV R0, UR7 ;  /* 0x0000000700007c02 */ /* 0x000fee0008000f00 */
.L_x_193:
[----:B-1----:R1:W2:Y:S02]  /*a7b0*/  SYNCS.PHASECHK.TRANS64.TRYWAIT P0, [R0+URZ+0xb8], R14 ;  /* 0x0000b80e000075a7 */ /* 0x0022a400080011ff */
[----:B--2---:R-:W-:Y:S05]  /*a7c0*/  @!P0 NANOSLEEP.SYNCS 0x989680 ;  /* 0x009896800000895d */ /* 0x004fea0003900000 */
[----:B------:R-:W2:Y:S02]  /*a7d0*/  @!P0 SYNCS.PHASECHK.TRANS64 P0, [R0+URZ+0xb8], R14 ;  /* 0x0000b80e000085a7 */ /* 0x000ea400080010ff */
[----:B--2---:R-:W-:Y:S05]  /*a7e0*/  @!P0 BRA `(.L_x_193) ;  /* 0xfffffffc00f08947 */ /* 0x004fea000383ffff */
[----:B------:R-:W-:Y:S05]  /*a7f0*/  BRA `(.L_x_194) ;  /* 0xffffffa800a87947 */ /* 0x000fea000383ffff */
.L_x_101:
[----:B------:R-:W-:-:S07]  /*a800*/  MOV R0, UR7 ;  /* 0x0000000700007c02 */ /* 0x000fce0008000f00 */
.L_x_195:
[----:B-1----:R1:W4:Y:S02]  /*a810*/  SYNCS.PHASECHK.TRANS64.TRYWAIT P0, [R0+URZ+0xa0], R2 ;  /* 0x0000a002000075a7 */ /* 0x00232400080011ff */
[----:B----4-:R-:W-:Y:S05]  /*a820*/  @!P0 NANOSLEEP.SYNCS 0x989680 ;  /* 0x009896800000895d */ /* 0x010fea0003900000 */
[----:B------:R-:W4:Y:S02]  /*a830*/  @!P0 SYNCS.PHASECHK.TRANS64 P0, [R0+URZ+0xa0], R2 ;  /* 0x0000a002000085a7 */ /* 0x000f2400080010ff */
[----:B----4-:R-:W-:Y:S05]  /*a840*/  @!P0 BRA `(.L_x_195) ;  /* 0xfffffffc00f08947 */ /* 0x010fea000383ffff */
[----:B------:R-:W-:Y:S05]  /*a850*/  BRA `(.L_x_196) ;  /* 0xffffffac00307947 */ /* 0x000fea000383ffff */
.L_x_102:
[----:B-1----:R-:W-:-:S07]  /*a860*/  MOV R0, UR7 ;  /* 0x0000000700007c02 */ /* 0x002fce0008000f00 */
.L_x_197:
[----:B-1----:R1:W4:Y:S02]  /*a870*/  SYNCS.PHASECHK.TRANS64.TRYWAIT P0, [R0+URZ+0xa8], R2 ;  /* 0x0000a802000075a7 */ /* 0x00232400080011ff */
[----:B----4-:R-:W-:Y:S05]  /*a880*/  @!P0 NANOSLEEP.SYNCS 0x989680 ;  /* 0x009896800000895d */ /* 0x010fea0003900000 */
[----:B------:R-:W4:Y:S02]  /*a890*/  @!P0 SYNCS.PHASECHK.TRANS64 P0, [R0+URZ+0xa8], R2 ;  /* 0x0000a802000085a7 */ /* 0x000f2400080010ff */
[----:B----4-:R-:W-:Y:S05]  /*a8a0*/  @!P0 BRA `(.L_x_197) ;  /* 0xfffffffc00f08947 */ /* 0x010fea000383ffff */
[----:B------:R-:W-:Y:S05]  /*a8b0*/  BRA `(.L_x_198) ;  /* 0xffffffac00207947 */ /* 0x000fea000383ffff */
.L_x_103:
[----:B-1----:R-:W-:-:S07]  /*a8c0*/  MOV R0, UR7 ;  /* 0x0000000700007c02 */ /* 0x002fce0008000f00 */
.L_x_199:
[----:B-1----:R1:W4:Y:S02]  /*a8d0*/  SYNCS.PHASECHK.TRANS64.TRYWAIT P0, [R0+URZ+0xb0], R2 ;  /* 0x0000b002000075a7 */ /* 0x00232400080011ff */
[----:B----4-:R-:W-:Y:S05]  /*a8e0*/  @!P0 NANOSLEEP.SYNCS 0x989680 ;  /* 0x009896800000895d */ /* 0x010fea0003900000 */
[----:B------:R-:W4:Y:S02]  /*a8f0*/  @!P0 SYNCS.PHASECHK.TRANS64 P0, [R0+URZ+0xb0], R2 ;  /* 0x0000b002000085a7 */ /* 0x000f2400080010ff */
[----:B----4-:R-:W-:Y:S05]  /*a900*/  @!P0 BRA `(.L_x_199) ;  /* 0xfffffffc00f08947 */ /* 0x010fea000383ffff */
[----:B------:R-:W-:Y:S05]  /*a910*/  BRA `(.L_x_200) ;  /* 0xffffffac00107947 */ /* 0x000fea000383ffff */
.L_x_105:
[----:B--2---:R2:W3:Y:S02]  /*a920*/  SYNCS.PHASECHK.TRANS64.TRYWAIT P0, [R0+URZ+0xd0], R2 ;  /* 0x0000d002000075a7 */ /* 0x0044e400080011ff */
[----:B---3--:R-:W-:Y:S05]  /*a930*/  @!P0 NANOSLEEP.SYNCS 0x989680 ;  /* 0x009896800000895d */ /* 0x008fea0003900000 */
[----:B------:R-:W3:Y:S02]  /*a940*/  @!P0 SYNCS.PHASECHK.TRANS64 P0, [R0+URZ+0xd0], R2 ;  /* 0x0000d002000085a7 */ /* 0x000ee400080010ff */
[----:B---3--:R-:W-:Y:S05]  /*a950*/  @!P0 BRA `(.L_x_105) ;  /* 0xfffffffc00f08947 */ /* 0x008fea000383ffff */
[----:B------:R-:W-:Y:S05]  /*a960*/  BRA `(.L_x_201) ;  /* 0xffffffac00d87947 */ /* 0x000fea000383ffff */
.L_x_116:
[----:B-1----:R1:W2:Y:S02]  /*a970*/  SYNCS.PHASECHK.TRANS64.TRYWAIT P1, [R3+URZ+0x80], R0 ;  /* 0x00008000030075a7 */ /* 0x0022a400080211ff */
[----:B--2---:R-:W-:Y:S05]  /*a980*/  @!P1 NANOSLEEP.SYNCS 0x989680 ;  /* 0x009896800000995d */ /* 0x004fea0003900000 */
[----:B------:R-:W2:Y:S02]  /*a990*/  @!P1 SYNCS.PHASECHK.TRANS64 P1, [R3+URZ+0x80], R0 ;  /* 0x00008000030095a7 */ /* 0x000ea400080210ff */
[----:B--2---:R-:W-:Y:S05]  /*a9a0*/  @!P1 BRA `(.L_x_116) ;  /* 0xfffffffc00f09947 */ /* 0x004fea000383ffff */
[----:B------:R-:W-:Y:S05]  /*a9b0*/  BRA `(.L_x_115) ;  /* 0xffffffb800f07947 */ /* 0x000fea000383ffff */
.L_x_118:
[----:B-1----:R1:W2:Y:S02]  /*a9c0*/  SYNCS.PHASECHK.TRANS64.TRYWAIT P0, [R111+URZ+0xf0], R4 ;  /* 0x0000f0046f0075a7 */ /* 0x0022a400080011ff */
[----:B--2---:R-:W-:Y:S05]  /*a9d0*/  @!P0 NANOSLEEP.SYNCS 0x989680 ;  /* 0x009896800000895d */ /* 0x004fea0003900000 */
[----:B------:R-:W2:Y:S02]  /*a9e0*/  @!P0 SYNCS.PHASECHK.TRANS64 P0, [R111+URZ+0xf0], R4 ;  /* 0x0000f0046f0085a7 */ /* 0x000ea400080010ff */
[----:B--2---:R-:W-:Y:S05]  /*a9f0*/  @!P0 BRA `(.L_x_118) ;  /* 0xfffffffc00f08947 */ /* 0x004fea000383ffff */
[----:B------:R-:W-:Y:S05]  /*aa00*/  BRA `(.L_x_117) ;  /* 0xffffffbc00447947 */ /* 0x000fea000383ffff */
.L_x_126:
[----:B--2---:R2:W3:Y:S02]  /*aa10*/  SYNCS.PHASECHK.TRANS64.TRYWAIT P0, [R0+URZ+0x80], R3 ;  /* 0x00008003000075a7 */ /* 0x0044e400080011ff */
[----:B---3--:R-:W-:Y:S05]  /*aa20*/  @!P0 NANOSLEEP.SYNCS 0x989680 ;  /* 0x009896800000895d */ /* 0x008fea0003900000 */
[----:B------:R-:W3:Y:S02]  /*aa30*/  @!P0 SYNCS.PHASECHK.TRANS64 P0, [R0+URZ+0x80], R3 ;  /* 0x00008003000085a7 */ /* 0x000ee400080010ff */
[----:B---3--:R-:W-:Y:S05]  /*aa40*/  @!P0 BRA `(.L_x_126) ;  /* 0xfffffffc00f08947 */ /* 0x008fea000383ffff */
[----:B------:R-:W-:Y:S05]  /*aa50*/  BRA `(.L_x_125) ;  /* 0xffffffc800487947 */ /* 0x000fea000383ffff */
.L_x_134:
[----:B--2---:R2:W3:Y:S02]  /*aa60*/  SYNCS.PHASECHK.TRANS64.TRYWAIT P0, [R0+URZ+0x80], R4 ;  /* 0x00008004000075a7 */ /* 0x0044e400080011ff */
[----:B---3--:R-:W-:Y:S05]  /*aa70*/  @!P0 NANOSLEEP.SYNCS 0x989680 ;  /* 0x009896800000895d */ /* 0x008fea0003900000 */
[----:B------:R-:W3:Y:S02]  /*aa80*/  @!P0 SYNCS.PHASECHK.TRANS64 P0, [R0+URZ+0x80], R4 ;  /* 0x00008004000085a7 */ /* 0x000ee400080010ff */
[----:B---3--:R-:W-:Y:S05]  /*aa90*/  @!P0 BRA `(.L_x_134) ;  /* 0xfffffffc00f08947 */ /* 0x008fea000383ffff */
[----:B------:R-:W-:Y:S05]  /*aaa0*/  BRA `(.L_x_133) ;  /* 0xffffffd4009c7947 */ /* 0x000fea000383ffff */
.L_x_142:
[----:B--2---:R2:W3:Y:S02]  /*aab0*/  SYNCS.PHASECHK.TRANS64.TRYWAIT P0, [R0+URZ+0x80], R4 ;  /* 0x00008004000075a7 */ /* 0x0044e400080011ff */
[----:B---3--:R-:W-:Y:S05]  /*aac0*/  @!P0 NANOSLEEP.SYNCS 0x989680 ;  /* 0x009896800000895d */ /* 0x008fea0003900000 */
[----:B------:R-:W3:Y:S02]  /*aad0*/  @!P0 SYNCS.PHASECHK.TRANS64 P0, [R0+URZ+0x80], R4 ;  /* 0x00008004000085a7 */ /* 0x000ee400080010ff */
[----:B---3--:R-:W-:Y:S05]  /*aae0*/  @!P0 BRA `(.L_x_142) ;  /* 0xfffffffc00f08947 */ /* 0x008fea000383ffff */
[----:B------:R-:W-:Y:S05]  /*aaf0*/  BRA `(.L_x_141) ;  /* 0xffffffe000f87947 */ /* 0x000fea000383ffff */
        .weak           $__internal_0_$__cuda_sm10x_tcgen05_guardrail_trap_col_being_dealloced_not_returned_by_alloc
        .type           $__internal_0_$__cuda_sm10x_tcgen05_guardrail_trap_col_being_dealloced_not_returned_by_alloc,@function
        .size           $__internal_0_$__cuda_sm10x_tcgen05_guardrail_trap_col_being_dealloced_not_returned_by_alloc,($__internal_1_$__cuda_sm10x_tcgen05_guardrail_trap_phase_invalid_during_alloc - $__internal_0_$__cuda_sm10x_tcgen05_guardrail_trap_col_being_dealloced_not_returned_by_alloc)
$__internal_0_$__cuda_sm10x_tcgen05_guardrail_trap_col_being_dealloced_not_returned_by_alloc:
[----:B------:R-:W-:Y:S05]  /*ab00*/  BPT.TRAP 0x1 ;  /* 0x000000040000795c */ /* 0x000fea0000300000 */
[----:B------:R-:W-:-:S04]  /*ab10*/  HFMA2 R3, -RZ, RZ, 0, 0 ;  /* 0x00000000ff037431 */ /* 0x000fc800000001ff */
[----:B------:R-:W-:Y:S05]  /*ab20*/  RET.REL.NODEC R2 `(_ZN7cutlass13device_kernelINS_4gemm6kernel13GemmUniversalIN4cute5tupleIJiiiiEEENS1_10collective13CollectiveMmaINS1_35MainloopSm100TmaUmmaWarpSpecializedILi8ELi2ELi4ENS5_IJNS4_1CILi2EEENSA_ILi1EEESC_EEEEENS5_IJNSA_ILi128EEENSA_ILi256EEESF_EEENS_12float_e4m3_tENS5_IJlSC_lEEESI_SJ_NS4_8TiledMMAINS4_8MMA_AtomIJNS4_10MMA_TraitsINS4_25SM100_MMA_F8F6F4_2x1SM_SSEJSI_SI_fSF_SG_NS4_17integral_constantINS4_4UMMA5MajorELSQ_0EEESR_NSO_INSP_7ScaleInELSS_0EEEST_EEEEEENS4_6LayoutINS5_IJSC_SC_SC_EEENS5_IJNSA_ILi0EEESY_SY_EEEEENS5_IJNS4_10UnderscoreES11_S11_EEEEENS4_18SM100_TMA_2SM_LOADENS4_14ComposedLayoutINS4_7SwizzleILi3ELi4ELi3EEENS4_18smem_ptr_flag_bitsILi8EEENSW_INS5_IJNSA_ILi8EEESF_EEENS5_IJSF_SC_EEEEEEEvNS4_8identityES14_S1E_vS1F_EENS_8epilogue10collective18CollectiveEpilogueINS1H_23Sm100TmaWarpSpecializedILi4ELi2ELi32ELb0ELb0EEEJNS5_IJNSA_ILi64EEESG_SF_EEENS5_IJNSW_IS1M_SC_EENSW_INS5_IJNSA_ILi32EEESB_EEENS5_IJSC_SF_EEEEEEEESI_SJ_SI_SJ_NS1H_6fusion15FusionCallbacksIS1L_NS1U_17LinearCombinationISI_fSI_fLNS_15FloatRoundStyleE2EEES1N_S1T_JEEENS4_5SM1004TMEM4LOAD26SM100_TMEM_LOAD_32dp32b32xENS4_13SM90_TMA_LOADENS15_INS16_ILi1ELi4ELi3EEES19_NSW_INS5_IJS1A_S1P_EEENS5_IJS1P_SC_EEEEEEENS4_39AutoVectorizingCopyWithAssumedAlignmentILi128EEENS4_14SM90_TMA_STOREES29_S2B_S2B_EEEvvEEEEvNT_6ParamsE) ;  /* 0xffffff5402347950 */ /* 0x000fea0003c3ffff */
        .weak           $__internal_1_$__cuda_sm10x_tcgen05_guardrail_trap_phase_invalid_during_alloc
        .type           $__internal_1_$__cuda_sm10x_tcgen05_guardrail_trap_phase_invalid_during_alloc,@function
        .size           $__internal_1_$__cuda_sm10x_tcgen05_guardrail_trap_phase_invalid_during_alloc,($__internal_2_$__cuda_sm10x_tcgen05_guardrail_trap_unallocated_columns_being_dealloced - $__internal_1_$__cuda_sm10x_tcgen05_guardrail_trap_phase_invalid_during_alloc)
$__internal_1_$__cuda_sm10x_tcgen05_guardrail_trap_phase_invalid_during_alloc:
[----:B------:R-:W-:Y:S05]  /*ab30*/  BPT.TRAP 0x1 ;  /* 0x000000040000795c */ /* 0x000fea0000300000 */
[----:B------:R-:W-:-:S04]  /*ab40*/  MOV R3, 0x0 ;  /* 0x0000000000037802 */ /* 0x000fc80000000f00 */
[----:B------:R-:W-:Y:S05]  /*ab50*/  RET.REL.NODEC R2 `(_ZN7cutlass13device_kernelINS_4gemm6kernel13GemmUniversalIN4cute5tupleIJiiiiEEENS1_10collective13CollectiveMmaINS1_35MainloopSm100TmaUmmaWarpSpecializedILi8ELi2ELi4ENS5_IJNS4_1CILi2EEENSA_ILi1EEESC_EEEEENS5_IJNSA_ILi128EEENSA_ILi256EEESF_EEENS_12float_e4m3_tENS5_IJlSC_lEEESI_SJ_NS4_8TiledMMAINS4_8MMA_AtomIJNS4_10MMA_TraitsINS4_25SM100_MMA_F8F6F4_2x1SM_SSEJSI_SI_fSF_SG_NS4_17integral_constantINS4_4UMMA5MajorELSQ_0EEESR_NSO_INSP_7ScaleInELSS_0EEEST_EEEEEENS4_6LayoutINS5_IJSC_SC_SC_EEENS5_IJNSA_ILi0EEESY_SY_EEEEENS5_IJNS4_10UnderscoreES11_S11_EEEEENS4_18SM100_TMA_2SM_LOADENS4_14ComposedLayoutINS4_7SwizzleILi3ELi4ELi3EEENS4_18smem_ptr_flag_bitsILi8EEENSW_INS5_IJNSA_ILi8EEESF_EEENS5_IJSF_SC_EEEEEEEvNS4_8identityES14_S1E_vS1F_EENS_8epilogue10collective18CollectiveEpilogueINS1H_23Sm100TmaWarpSpecializedILi4ELi2ELi32ELb0ELb0EEEJNS5_IJNSA_ILi64EEESG_SF_EEENS5_IJNSW_IS1M_SC_EENSW_INS5_IJNSA_ILi32EEESB_EEENS5_IJSC_SF_EEEEEEEESI_SJ_SI_SJ_NS1H_6fusion15FusionCallbacksIS1L_NS1U_17LinearCombinationISI_fSI_fLNS_15FloatRoundStyleE2EEES1N_S1T_JEEENS4_5SM1004TMEM4LOAD26SM100_TMEM_LOAD_32dp32b32xENS4_13SM90_TMA_LOADENS15_INS16_ILi1ELi4ELi3EEES19_NSW_INS5_IJS1A_S1P_EEENS5_IJS1P_SC_EEEEEEENS4_39AutoVectorizingCopyWithAssumedAlignmentILi128EEENS4_14SM90_TMA_STOREES29_S2B_S2B_EEEvvEEEEvNT_6ParamsE) ;  /* 0xffffff5402287950 */ /* 0x000fea0003c3ffff */
        .weak           $__internal_2_$__cuda_sm10x_tcgen05_guardrail_trap_unallocated_columns_being_dealloced
        .type           $__internal_2_$__cuda_sm10x_tcgen05_guardrail_trap_unallocated_columns_being_dealloced,@function
        .size           $__internal_2_$__cuda_sm10x_tcgen05_guardrail_trap_unallocated_columns_being_dealloced,(.L_x_203 - $__internal_2_$__cuda_sm10x_tcgen05_guardrail_trap_unallocated_columns_being_dealloced)
$__internal_2_$__cuda_sm10x_tcgen05_guardrail_trap_unallocated_columns_being_dealloced:
[----:B------:R-:W-:Y:S05]  /*ab60*/  BPT.TRAP 0x1 ;  /* 0x000000040000795c */ /* 0x000fea0000300000 */
[----:B------:R-:W-:-:S04]  /*ab70*/  HFMA2 R3, -RZ, RZ, 0, 0 ;  /* 0x00000000ff037431 */ /* 0x000fc800000001ff */
[----:B------:R-:W-:Y:S05]  /*ab80*/  RET.REL.NODEC R2 `(_ZN7cutlass13device_kernelINS_4gemm6kernel13GemmUniversalIN4cute5tupleIJiiiiEEENS1_10collective13CollectiveMmaINS1_35MainloopSm100TmaUmmaWarpSpecializedILi8ELi2ELi4ENS5_IJNS4_1CILi2EEENSA_ILi1EEESC_EEEEENS5_IJNSA_ILi128EEENSA_ILi256EEESF_EEENS_12float_e4m3_tENS5_IJlSC_lEEESI_SJ_NS4_8TiledMMAINS4_8MMA_AtomIJNS4_10MMA_TraitsINS4_25SM100_MMA_F8F6F4_2x1SM_SSEJSI_SI_fSF_SG_NS4_17integral_constantINS4_4UMMA5MajorELSQ_0EEESR_NSO_INSP_7ScaleInELSS_0EEEST_EEEEEENS4_6LayoutINS5_IJSC_SC_SC_EEENS5_IJNSA_ILi0EEESY_SY_EEEEENS5_IJNS4_10UnderscoreES11_S11_EEEEENS4_18SM100_TMA_2SM_LOADENS4_14ComposedLayoutINS4_7SwizzleILi3ELi4ELi3EEENS4_18smem_ptr_flag_bitsILi8EEENSW_INS5_IJNSA_ILi8EEESF_EEENS5_IJSF_SC_EEEEEEEvNS4_8identityES14_S1E_vS1F_EENS_8epilogue10collective18CollectiveEpilogueINS1H_23Sm100TmaWarpSpecializedILi4ELi2ELi32ELb0ELb0EEEJNS5_IJNSA_ILi64EEESG_SF_EEENS5_IJNSW_IS1M_SC_EENSW_INS5_IJNSA_ILi32EEESB_EEENS5_IJSC_SF_EEEEEEEESI_SJ_SI_SJ_NS1H_6fusion15FusionCallbacksIS1L_NS1U_17LinearCombinationISI_fSI_fLNS_15FloatRoundStyleE2EEES1N_S1T_JEEENS4_5SM1004TMEM4LOAD26SM100_TMEM_LOAD_32dp32b32xENS4_13SM90_TMA_LOADENS15_INS16_ILi1ELi4ELi3EEES19_NSW_INS5_IJS1A_S1P_EEENS5_IJS1P_SC_EEEEEEENS4_39AutoVectorizingCopyWithAssumedAlignmentILi128EEENS4_14SM90_TMA_STOREES29_S2B_S2B_EEEvvEEEEvNT_6ParamsE) ;  /* 0xffffff54021c7950 */ /* 0x000fea0003c3ffff */
.L_x_202:
[----:B------:R-:W-:-:S00]  /*ab90*/  BRA `(.L_x_202) ;  /* 0xfffffffc00fc7947 */ /* 0x000fc0000383ffff */
[----:B------:R-:W-:-:S00]  /*aba0*/  NOP ;  /* 0x0000000000007918 */ /* 0x000fc00000000000 */
        /* <DEDUP_REMOVED lines=13> */
.L_x_203:


//--------------------- .nv.global.init           --------------------------
	.section	.nv.global.init,"aw",@progbits
.nv.global.init:
	.type		$str$27,@object
	.size		$str$27,($str$28 - $str$27)
$str$27:
        /*0000*/ 	.byte	0x28, 0x61, 0x64, 0x64, 0x72, 0x65, 0x73, 0x73, 0x20, 0x26, 0x20, 0x6d, 0x61, 0x73, 0x6b, 0x29
        /*0010*/ 	.byte	0x20, 0x3d, 0x3d, 0x20, 0x30, 0x00
	.type		$str$28,@object
	.size		$str$28,($str$26 - $str$28)
$str$28:
        /*0016*/ 	.byte	0x2f, 0x74, 0x6d, 0x70, 0x2f, 0x63, 0x75, 0x74, 0x6c, 0x61, 0x73, 0x73, 0x5f, 0x73, 0x77, 0x65
        /*0026*/ 	.byte	0x65, 0x70, 0x5f, 0x73, 0x72, 0x63, 0x2f, 0x69, 0x6e, 0x63, 0x6c, 0x75, 0x64, 0x65, 0x2f, 0x63
        /*0036*/ 	.byte	0x75, 0x74, 0x65, 0x2f, 0x70, 0x6f, 0x69, 0x6e, 0x74, 0x65, 0x72, 0x5f, 0x66, 0x6c, 0x61, 0x67
        /*0046*/ 	.byte	0x67, 0x65, 0x64, 0x2e, 0x68, 0x70, 0x70, 0x00
	.type		$str$26,@object
	.size		$str$26,($str$25 - $str$26)
$str$26:
        /*004e*/ 	.byte	0x2f, 0x74, 0x6d, 0x70, 0x2f, 0x63, 0x75, 0x74, 0x6c, 0x61, 0x73, 0x73, 0x5f, 0x73, 0x77, 0x65
        /*005e*/ 	.byte	0x65, 0x70, 0x5f, 0x73, 0x72, 0x63, 0x2f, 0x69, 0x6e, 0x63, 0x6c, 0x75, 0x64, 0x65, 0x2f, 0x63
        /*006e*/ 	.byte	0x75, 0x74, 0x65, 0x2f, 0x61, 0x74, 0x6f, 0x6d, 0x2f, 0x63, 0x6f, 0x70, 0x79, 0x5f, 0x74, 0x72
        /*007e*/ 	.byte	0x61, 0x69, 0x74, 0x73, 0x5f, 0x73, 0x6d, 0x31, 0x30, 0x30, 0x2e, 0x68, 0x70, 0x70, 0x00
	.type		$str$25,@object
	.size		$str$25,(__unnamed_1 - $str$25)
$str$25:
        /*008d*/ 	.byte	0x28, 0x28, 0x75, 0x69, 0x6e, 0x74, 0x33, 0x32, 0x5f, 0x74, 0x28, 0x74, 0x68, 0x72, 0x65, 0x61
        /*009d*/ 	.byte	0x64, 0x49, 0x64, 0x78, 0x2e, 0x78, 0x29, 0x20, 0x2f, 0x20, 0x33, 0x32, 0x29, 0x20, 0x25, 0x20
        /*00ad*/ 	.byte	0x34, 0x29, 0x20, 0x3d, 0x3d, 0x20, 0x28, 0x28, 0x28, 0x74, 0x6d, 0x65, 0x6d, 0x5f, 0x61, 0x64
        /*00bd*/ 	.byte	0x64, 0x72, 0x20, 0x3e, 0x3e, 0x20, 0x31, 0x36, 0x29, 0x20, 0x2f, 0x20, 0x33, 0x32, 0x29, 0x20
        /*00cd*/ 	.byte	0x25, 0x20, 0x34, 0x29, 0x00
	.type		__unnamed_1,@object
	.size		__unnamed_1,(__unnamed_2 - __unnamed_1)
__unnamed_1:
        /*00d2*/ 	.byte	0x61, 0x75, 0x74, 0x6f, 0x20, 0x63, 0x75, 0x74, 0x65, 0x3a, 0x3a, 0x61, 0x73, 0x5f, 0x70, 0x6f
        /* <DEDUP_REMOVED lines=24> */
        /*0262*/ 	.byte	0x3a, 0x3a, 0x43, 0x3c, 0x34, 0x30, 0x39, 0x36, 0x3e, 0x3e, 0x3e, 0x3e, 0x5d, 0x00
	.type		__unnamed_2,@object
	.size		__unnamed_2,(__unnamed_3 - __unnamed_2)
__unnamed_2:
        /* <DEDUP_REMOVED lines=26> */
	.type		__unnamed_3,@object
	.size		__unnamed_3,(.L_3 - __unnamed_3)
__unnamed_3:
        /* <DEDUP_REMOVED lines=40> */
        /*068e*/ 	.byte	0x74, 0x65, 0x3a, 0x3a, 0x43, 0x3c, 0x30, 0x3e, 0x3e, 0x3e, 0x3e, 0x5d, 0x00
.L_3:


//--------------------- .nv.shared._ZN7cutlass13device_kernelINS_4gemm6kernel13GemmUniversalIN4cute5tupleIJiiiiEEENS1_10collective13CollectiveMmaINS1_35MainloopSm100TmaUmmaWarpSpecializedILi8ELi2ELi4ENS5_IJNS4_1CILi2EEENSA_ILi1EEESC_EEEEENS5_IJNSA_ILi128EEENSA_ILi256EEESF_EEENS_12float_e4m3_tENS5_IJlSC_lEEESI_SJ_NS4_8TiledMMAINS4_8MMA_AtomIJNS4_10MMA_TraitsINS4_25SM100_MMA_F8F6F4_2x1SM_SSEJSI_SI_fSF_SG_NS4_17integral_constantINS4_4UMMA5MajorELSQ_0EEESR_NSO_INSP_7ScaleInELSS_0EEEST_EEEEEENS4_6LayoutINS5_IJSC_SC_SC_EEENS5_IJNSA_ILi0EEESY_SY_EEEEENS5_IJNS4_10UnderscoreES11_S11_EEEEENS4_18SM100_TMA_2SM_LOADENS4_14ComposedLayoutINS4_7SwizzleILi3ELi4ELi3EEENS4_18smem_ptr_flag_bitsILi8EEENSW_INS5_IJNSA_ILi8EEESF_EEENS5_IJSF_SC_EEEEEEEvNS4_8identityES14_S1E_vS1F_EENS_8epilogue10collective18CollectiveEpilogueINS1H_23Sm100TmaWarpSpecializedILi4ELi2ELi32ELb0ELb0EEEJNS5_IJNSA_ILi64EEESG_SF_EEENS5_IJNSW_IS1M_SC_EENSW_INS5_IJNSA_ILi32EEESB_EEENS5_IJSC_SF_EEEEEEEESI_SJ_SI_SJ_NS1H_6fusion15FusionCallbacksIS1L_NS1U_17LinearCombinationISI_fSI_fLNS_15FloatRoundStyleE2EEES1N_S1T_JEEENS4_5SM1004TMEM4LOAD26SM100_TMEM_LOAD_32dp32b32xENS4_13SM90_TMA_LOADENS15_INS16_ILi1ELi4ELi3EEES19_NSW_INS5_IJS1A_S1P_EEENS5_IJS1P_SC_EEEEEEENS4_39AutoVectorizingCopyWithAssumedAlignmentILi128EEENS4_14SM90_TMA_STOREES29_S2B_S2B_EEEvvEEEEvNT_6ParamsE --------------------------
	.section	.nv.shared._ZN7cutlass13device_kernelINS_4gemm6kernel13GemmUniversalIN4cute5tupleIJiiiiEEENS1_10collective13CollectiveMmaINS1_35MainloopSm100TmaUmmaWarpSpecializedILi8ELi2ELi4ENS5_IJNS4_1CILi2EEENSA_ILi1EEESC_EEEEENS5_IJNSA_ILi128EEENSA_ILi256EEESF_EEENS_12float_e4m3_tENS5_IJlSC_lEEESI_SJ_NS4_8TiledMMAINS4_8MMA_AtomIJNS4_10MMA_TraitsINS4_25SM100_MMA_F8F6F4_2x1SM_SSEJSI_SI_fSF_SG_NS4_17integral_constantINS4_4UMMA5MajorELSQ_0EEESR_NSO_INSP_7ScaleInELSS_0EEEST_EEEEEENS4_6LayoutINS5_IJSC_SC_SC_EEENS5_IJNSA_ILi0EEESY_SY_EEEEENS5_IJNS4_10UnderscoreES11_S11_EEEEENS4_18SM100_TMA_2SM_LOADENS4_14ComposedLayoutINS4_7SwizzleILi3ELi4ELi3EEENS4_18smem_ptr_flag_bitsILi8EEENSW_INS5_IJNSA_ILi8EEESF_EEENS5_IJSF_SC_EEEEEEEvNS4_8identityES14_S1E_vS1F_EENS_8epilogue10collective18CollectiveEpilogueINS1H_23Sm100TmaWarpSpecializedILi4ELi2ELi32ELb0ELb0EEEJNS5_IJNSA_ILi64EEESG_SF_EEENS5_IJNSW_IS1M_SC_EENSW_INS5_IJNSA_ILi32EEESB_EEENS5_IJSC_SF_EEEEEEEESI_SJ_SI_SJ_NS1H_6fusion15FusionCallbacksIS1L_NS1U_17LinearCombinationISI_fSI_fLNS_15FloatRoundStyleE2EEES1N_S1T_JEEENS4_5SM1004TMEM4LOAD26SM100_TMEM_LOAD_32dp32b32xENS4_13SM90_TMA_LOADENS15_INS16_ILi1ELi4ELi3EEES19_NSW_INS5_IJS1A_S1P_EEENS5_IJS1P_SC_EEEEEEENS4_39AutoVectorizingCopyWithAssumedAlignmentILi128EEENS4_14SM90_TMA_STOREES29_S2B_S2B_EEEvvEEEEvNT_6ParamsE,"aw",@nobits
	.sectionflags	@""
	.align	16
	.zero		1024


//--------------------- .nv.shared.reserved.0     --------------------------
	.section	.nv.shared.reserved.0,"aw",@nobits
	.weak		__nv_reservedSMEM_offset_0_alias
	.size		__nv_reservedSMEM_offset_0_alias, 0, 64
	.other		__nv_reservedSMEM_offset_0_alias,@"STO_CUDA_RESERVED_SHARED STV_DEFAULT"
__nv_reservedSMEM_offset_0_alias:
	.zero		0
.nv.shared.reserved.0:
	.zero		64
	.weak		__nv_reservedSMEM_tcgen05_partition
	.type		__nv_reservedSMEM_tcgen05_partition,@object
	.size		__nv_reservedSMEM_tcgen05_partition,(.L_0 - __nv_reservedSMEM_tcgen05_partition)
__nv_reservedSMEM_tcgen05_partition:
	.zero		32
.L_0:


//--------------------- .nv.global                --------------------------
	.section	.nv.global,"aw",@nobits
.nv.global:
	.type		_ZN39_INTERNAL_91041f4c_4_k_cu_15cd60ee_83044cute1_E,@object
	.size		_ZN39_INTERNAL_91041f4c_4_k_cu_15cd60ee_83044cute1_E,(_ZN39_INTERNAL_91041f4c_4_k_cu_15cd60ee_83044cuda3std3__45__cpo6cbeginE - _ZN39_INTERNAL_91041f4c_4_k_cu_15cd60ee_83044cute1_E)
_ZN39_INTERNAL_91041f4c_4_k_cu_15cd60ee_83044cute1_E:
	.zero		1
	.type		_ZN39_INTERNAL_91041f4c_4_k_cu_15cd60ee_83044cuda3std3__45__cpo6cbeginE,@object
	.size		_ZN39_INTERNAL_91041f4c_4_k_cu_15cd60ee_83044cuda3std3__45__cpo6cbeginE,(_ZN39_INTERNAL_91041f4c_4_k_cu_15cd60ee_83044cuda3std3__48in_placeE - _ZN39_INTERNAL_91041f4c_4_k_cu_15cd60ee_83044cuda3std3__45__cpo6cbeginE)
_ZN39_INTERNAL_91041f4c_4_k_cu_15cd60ee_83044cuda3std3__45__cpo6cbeginE:
	.zero		1
	.type		_ZN39_INTERNAL_91041f4c_4_k_cu_15cd60ee_83044cuda3std3__48in_placeE,@object
	.size		_ZN39_INTERNAL_91041f4c_4_k_cu_15cd60ee_83044cuda3std3__48in_placeE,(_ZN39_INTERNAL_91041f4c_4_k_cu_15cd60ee_83044cuda3std6ranges3__45__cpo9iter_moveE - _ZN39_INTERNAL_91041f4c_4_k_cu_15cd60ee_83044cuda3std3__48in_placeE)
_ZN39_INTERNAL_91041f4c_4_k_cu_15cd60ee_83044cuda3std3__48in_placeE:
	.zero		1
	.type		_ZN39_INTERNAL_91041f4c_4_k_cu_15cd60ee_83044cuda3std6ranges3__45__cpo9iter_moveE,@object
	.size		_ZN39_INTERNAL_91041f4c_4_k_cu_15cd60ee_83044cuda3std6ranges3__45__cpo9iter_moveE,(_ZN39_INTERNAL_91041f4c_4_k_cu_15cd60ee_83044cuda3std3__45__cpo5beginE - _ZN39_INTERNAL_91041f4c_4_k_cu_15cd60ee_83044cuda3std6ranges3__45__cpo9iter_moveE)
_ZN39_INTERNAL_91041f4c_4_k_cu_15cd60ee_83044cuda3std6ranges3__45__cpo9iter_moveE:
	.zero		1
	.type		_ZN39_INTERNAL_91041f4c_4_k_cu_15cd60ee_83044cuda3std3__45__cpo5beginE,@object
	.size		_ZN39_INTERNAL_91041f4c_4_k_cu_15cd60ee_83044cuda3std3__45__cpo5beginE,(_ZN39_INTERNAL_91041f4c_4_k_cu_15cd60ee_83044cuda3std3__441_GLOBAL__N__91041f4c_4_k_cu_15cd60ee_83046ignoreE - _ZN39_INTERNAL_91041f4c_4_k_cu_15cd60ee_83044cuda3std3__45__cpo5beginE)
_ZN39_INTERNAL_91041f4c_4_k_cu_15cd60ee_83044cuda3std3__45__cpo5beginE:
	.zero		1
	.type		_ZN39_INTERNAL_91041f4c_4_k_cu_15cd60ee_83044cuda3std3__441_GLOBAL__N__91041f4c_4_k_cu_15cd60ee_83046ignoreE,@object
	.size		_ZN39_INTERNAL_91041f4c_4_k_cu_15cd60ee_83044cuda3std3__441_GLOBAL__N__91041f4c_4_k_cu_15cd60ee_83046ignoreE,(_ZN39_INTERNAL_91041f4c_4_k_cu_15cd60ee_83044cute7productE - _ZN39_INTERNAL_91041f4c_4_k_cu_15cd60ee_83044cuda3std3__441_GLOBAL__N__91041f4c_4_k_cu_15cd60ee_83046ignoreE)
_ZN39_INTERNAL_91041f4c_4_k_cu_15cd60ee_83044cuda3std3__441_GLOBAL__N__91041f4c_4_k_cu_15cd60ee_83046ignoreE:
	.zero		1
	.type		_ZN39_INTERNAL_91041f4c_4_k_cu_15cd60ee_83044cute7productE,@object
	.size		_ZN39_INTERNAL_91041f4c_4_k_cu_15cd60ee_83044cute7productE,(_ZN39_INTERNAL_91041f4c_4_k_cu_15cd60ee_83044cuda3std3__45__cpo3endE - _ZN39_INTERNAL_91041f4c_4_k_cu_15cd60ee_83044cute7productE)
_ZN39_INTERNAL_91041f4c_4_k_cu_15cd60ee_83044cute7productE:
	.zero		1
	.type		_ZN39_INTERNAL_91041f4c_4_k_cu_15cd60ee_83044cuda3std3__45__cpo3endE,@object
	.size		_ZN39_INTERNAL_91041f4c_4_k_cu_15cd60ee_83044cuda3std3__45__cpo3endE,(_ZN39_INTERNAL_91041f4c_4_k_cu_15cd60ee_83044cuda3std3__419piecewise_constructE - _ZN39_INTERNAL_91041f4c_4_k_cu_15cd60ee_83044cuda3std3__45__cpo3endE)
_ZN39_INTERNAL_91041f4c_4_k_cu_15cd60ee_83044cuda3std3__45__cpo3endE:
	.zero		1
	.type		_ZN39_INTERNAL_91041f4c_4_k_cu_15cd60ee_83044cuda3std3__419piecewise_constructE,@object
	.size		_ZN39_INTERNAL_91041f4c_4_k_cu_15cd60ee_83044cuda3std3__419piecewise_constructE,(_ZN39_INTERNAL_91041f4c_4_k_cu_15cd60ee_83044cuda3std3__45__cpo4cendE - _ZN39_INTERNAL_91041f4c_4_k_cu_15cd60ee_83044cuda3std3__419piecewise_constructE)
_ZN39_INTERNAL_91041f4c_4_k_cu_15cd60ee_83044cuda3std3__419piecewise_constructE:
	.zero		1
	.type		_ZN39_INTERNAL_91041f4c_4_k_cu_15cd60ee_83044cuda3std3__45__cpo4cendE,@object
	.size		_ZN39_INTERNAL_91041f4c_4_k_cu_15cd60ee_83044cuda3std3__45__cpo4cendE,(_ZN39_INTERNAL_91041f4c_4_k_cu_15cd60ee_83044cuda3std6ranges3__45__cpo4swapE - _ZN39_INTERNAL_91041f4c_4_k_cu_15cd60ee_83044cuda3std3__45__cpo4cendE)
_ZN39_INTERNAL_91041f4c_4_k_cu_15cd60ee_83044cuda3std3__45__cpo4cendE:
	.zero		1
	.type		_ZN39_INTERNAL_91041f4c_4_k_cu_15cd60ee_83044cuda3std6ranges3__45__cpo4swapE,@object
	.size		_ZN39_INTERNAL_91041f4c_4_k_cu_15cd60ee_83044cuda3std6ranges3__45__cpo4swapE,(.L_11 - _ZN39_INTERNAL_91041f4c_4_k_cu_15cd60ee_83044cuda3std6ranges3__45__cpo4swapE)
_ZN39_INTERNAL_91041f4c_4_k_cu_15cd60ee_83044cuda3std6ranges3__45__cpo4swapE:
	.zero		1
.L_11:


//--------------------- .nv.constant0._ZN7cutlass13device_kernelINS_4gemm6kernel13GemmUniversalIN4cute5tupleIJiiiiEEENS1_10collective13CollectiveMmaINS1_35MainloopSm100TmaUmmaWarpSpecializedILi8ELi2ELi4ENS5_IJNS4_1CILi2EEENSA_ILi1EEESC_EEEEENS5_IJNSA_ILi128EEENSA_ILi256EEESF_EEENS_12float_e4m3_tENS5_IJlSC_lEEESI_SJ_NS4_8TiledMMAINS4_8MMA_AtomIJNS4_10MMA_TraitsINS4_25SM100_MMA_F8F6F4_2x1SM_SSEJSI_SI_fSF_SG_NS4_17integral_constantINS4_4UMMA5MajorELSQ_0EEESR_NSO_INSP_7ScaleInELSS_0EEEST_EEEEEENS4_6LayoutINS5_IJSC_SC_SC_EEENS5_IJNSA_ILi0EEESY_SY_EEEEENS5_IJNS4_10UnderscoreES11_S11_EEEEENS4_18SM100_TMA_2SM_LOADENS4_14ComposedLayoutINS4_7SwizzleILi3ELi4ELi3EEENS4_18smem_ptr_flag_bitsILi8EEENSW_INS5_IJNSA_ILi8EEESF_EEENS5_IJSF_SC_EEEEEEEvNS4_8identityES14_S1E_vS1F_EENS_8epilogue10collective18CollectiveEpilogueINS1H_23Sm100TmaWarpSpecializedILi4ELi2ELi32ELb0ELb0EEEJNS5_IJNSA_ILi64EEESG_SF_EEENS5_IJNSW_IS1M_SC_EENSW_INS5_IJNSA_ILi32EEESB_EEENS5_IJSC_SF_EEEEEEEESI_SJ_SI_SJ_NS1H_6fusion15FusionCallbacksIS1L_NS1U_17LinearCombinationISI_fSI_fLNS_15FloatRoundStyleE2EEES1N_S1T_JEEENS4_5SM1004TMEM4LOAD26SM100_TMEM_LOAD_32dp32b32xENS4_13SM90_TMA_LOADENS15_INS16_ILi1ELi4ELi3EEES19_NSW_INS5_IJS1A_S1P_EEENS5_IJS1P_SC_EEEEEEENS4_39AutoVectorizingCopyWithAssumedAlignmentILi128EEENS4_14SM90_TMA_STOREES29_S2B_S2B_EEEvvEEEEvNT_6ParamsE --------------------------
	.section	.nv.constant0._ZN7cutlass13device_kernelINS_4gemm6kernel13GemmUniversalIN4cute5tupleIJiiiiEEENS1_10collective13CollectiveMmaINS1_35MainloopSm100TmaUmmaWarpSpecializedILi8ELi2ELi4ENS5_IJNS4_1CILi2EEENSA_ILi1EEESC_EEEEENS5_IJNSA_ILi128EEENSA_ILi256EEESF_EEENS_12float_e4m3_tENS5_IJlSC_lEEESI_SJ_NS4_8TiledMMAINS4_8MMA_AtomIJNS4_10MMA_TraitsINS4_25SM100_MMA_F8F6F4_2x1SM_SSEJSI_SI_fSF_SG_NS4_17integral_constantINS4_4UMMA5MajorELSQ_0EEESR_NSO_INSP_7ScaleInELSS_0EEEST_EEEEEENS4_6LayoutINS5_IJSC_SC_SC_EEENS5_IJNSA_ILi0EEESY_SY_EEEEENS5_IJNS4_10UnderscoreES11_S11_EEEEENS4_18SM100_TMA_2SM_LOADENS4_14ComposedLayoutINS4_7SwizzleILi3ELi4ELi3EEENS4_18smem_ptr_flag_bitsILi8EEENSW_INS5_IJNSA_ILi8EEESF_EEENS5_IJSF_SC_EEEEEEEvNS4_8identityES14_S1E_vS1F_EENS_8epilogue10collective18CollectiveEpilogueINS1H_23Sm100TmaWarpSpecializedILi4ELi2ELi32ELb0ELb0EEEJNS5_IJNSA_ILi64EEESG_SF_EEENS5_IJNSW_IS1M_SC_EENSW_INS5_IJNSA_ILi32EEESB_EEENS5_IJSC_SF_EEEEEEEESI_SJ_SI_SJ_NS1H_6fusion15FusionCallbacksIS1L_NS1U_17LinearCombinationISI_fSI_fLNS_15FloatRoundStyleE2EEES1N_S1T_JEEENS4_5SM1004TMEM4LOAD26SM100_TMEM_LOAD_32dp32b32xENS4_13SM90_TMA_LOADENS15_INS16_ILi1ELi4ELi3EEES19_NSW_INS5_IJS1A_S1P_EEENS5_IJS1P_SC_EEEEEEENS4_39AutoVectorizingCopyWithAssumedAlignmentILi128EEENS4_14SM90_TMA_STOREES29_S2B_S2B_EEEvvEEEEvNT_6ParamsE,"a",@progbits
	.sectionflags	@""
	.align	4
.nv.constant0._ZN7cutlass13device_kernelINS_4gemm6kernel13GemmUniversalIN4cute5tupleIJiiiiEEENS1_10collective13CollectiveMmaINS1_35MainloopSm100TmaUmmaWarpSpecializedILi8ELi2ELi4ENS5_IJNS4_1CILi2EEENSA_ILi1EEESC_EEEEENS5_IJNSA_ILi128EEENSA_ILi256EEESF_EEENS_12float_e4m3_tENS5_IJlSC_lEEESI_SJ_NS4_8TiledMMAINS4_8MMA_AtomIJNS4_10MMA_TraitsINS4_25SM100_MMA_F8F6F4_2x1SM_SSEJSI_SI_fSF_SG_NS4_17integral_constantINS4_4UMMA5MajorELSQ_0EEESR_NSO_INSP_7ScaleInELSS_0EEEST_EEEEEENS4_6LayoutINS5_IJSC_SC_SC_EEENS5_IJNSA_ILi0EEESY_SY_EEEEENS5_IJNS4_10UnderscoreES11_S11_EEEEENS4_18SM100_TMA_2SM_LOADENS4_14ComposedLayoutINS4_7SwizzleILi3ELi4ELi3EEENS4_18smem_ptr_flag_bitsILi8EEENSW_INS5_IJNSA_ILi8EEESF_EEENS5_IJSF_SC_EEEEEEEvNS4_8identityES14_S1E_vS1F_EENS_8epilogue10collective18CollectiveEpilogueINS1H_23Sm100TmaWarpSpecializedILi4ELi2ELi32ELb0ELb0EEEJNS5_IJNSA_ILi64EEESG_SF_EEENS5_IJNSW_IS1M_SC_EENSW_INS5_IJNSA_ILi32EEESB_EEENS5_IJSC_SF_EEEEEEEESI_SJ_SI_SJ_NS1H_6fusion15FusionCallbacksIS1L_NS1U_17LinearCombinationISI_fSI_fLNS_15FloatRoundStyleE2EEES1N_S1T_JEEENS4_5SM1004TMEM4LOAD26SM100_TMEM_LOAD_32dp32b32xENS4_13SM90_TMA_LOADENS15_INS16_ILi1ELi4ELi3EEES19_NSW_INS5_IJS1A_S1P_EEENS5_IJS1P_SC_EEEEEEENS4_39AutoVectorizingCopyWithAssumedAlignmentILi128EEENS4_14SM90_TMA_STOREES29_S2B_S2B_EEEvvEEEEvNT_6ParamsE:
	.zero		2944


//--------------------- SYMBOLS --------------------------

	.type		.nv.reservedSmem.offset0,@object
	.size		.nv.reservedSmem.offset0,0x4
	.type		.nv.reservedSmem.cap,@object
	.size		.nv.reservedSmem.cap,0x4
	.type		__assertfail,@function
